//
// Generated by NVIDIA NVVM Compiler
//
// Compiler Build ID: CL-36424714
// Cuda compilation tools, release 13.0, V13.0.88
// Based on NVVM 20.0.0
//

.version 9.0
.target sm_100
.address_size 64

	// .globl	_Z28local_scan_brent_kung_kernelPfS_S_j
.extern .shared .align 16 .b8 shared_mem[];

.visible .entry _Z28local_scan_brent_kung_kernelPfS_S_j(
	.param .u64 .ptr .align 1 _Z28local_scan_brent_kung_kernelPfS_S_j_param_0,
	.param .u64 .ptr .align 1 _Z28local_scan_brent_kung_kernelPfS_S_j_param_1,
	.param .u64 .ptr .align 1 _Z28local_scan_brent_kung_kernelPfS_S_j_param_2,
	.param .u32 _Z28local_scan_brent_kung_kernelPfS_S_j_param_3
)
{
	.reg .pred 	%p<52>;
	.reg .b32 	%r<45>;
	.reg .b32 	%f<80>;
	.reg .b64 	%rd<20>;

	ld.param.u64 	%rd6, [_Z28local_scan_brent_kung_kernelPfS_S_j_param_0];
	ld.param.u64 	%rd7, [_Z28local_scan_brent_kung_kernelPfS_S_j_param_1];
	ld.param.u64 	%rd5, [_Z28local_scan_brent_kung_kernelPfS_S_j_param_2];
	ld.param.u32 	%r10, [_Z28local_scan_brent_kung_kernelPfS_S_j_param_3];
	cvta.to.global.u64 	%rd1, %rd6;
	cvta.to.global.u64 	%rd2, %rd7;
	mov.u32 	%r1, %tid.x;
	mov.u32 	%r2, %ctaid.x;
	shl.b32 	%r3, %r2, 10;
	shl.b32 	%r4, %r1, 2;
	setp.gt.u32 	%p6, %r1, 255;
	shl.b32 	%r11, %r1, 4;
	mov.u32 	%r12, shared_mem;
	add.s32 	%r5, %r12, %r11;
	mov.f32 	%f75, 0f00000000;
	@%p6 bra 	$L__BB0_4;
	add.s32 	%r6, %r4, %r3;
	setp.ge.u32 	%p7, %r6, %r10;
	@%p7 bra 	$L__BB0_3;
	mul.wide.u32 	%rd8, %r6, 4;
	add.s64 	%rd9, %rd1, %rd8;
	ld.global.f32 	%f13, [%rd9];
	add.f32 	%f75, %f13, 0f00000000;
	st.shared.f32 	[%r5], %f75;
	bra.uni 	$L__BB0_4;
$L__BB0_3:
	mov.b32 	%r13, 0;
	st.shared.u32 	[%r5], %r13;
$L__BB0_4:
	setp.gt.u32 	%p8, %r1, 255;
	cvt.u64.u32 	%rd10, %r3;
	cvt.u64.u32 	%rd11, %r4;
	add.s64 	%rd12, %rd11, %rd10;
	shl.b64 	%rd13, %rd12, 2;
	add.s64 	%rd3, %rd1, %rd13;
	@%p8 bra 	$L__BB0_8;
	add.s32 	%r14, %r4, %r3;
	add.s32 	%r15, %r14, 1;
	setp.lt.u32 	%p9, %r15, %r10;
	@%p9 bra 	$L__BB0_7;
	mov.b32 	%r16, 0;
	st.shared.u32 	[%r5+4], %r16;
	bra.uni 	$L__BB0_8;
$L__BB0_7:
	ld.global.f32 	%f14, [%rd3+4];
	add.f32 	%f75, %f75, %f14;
	st.shared.f32 	[%r5+4], %f75;
$L__BB0_8:
	setp.gt.u32 	%p10, %r1, 255;
	@%p10 bra 	$L__BB0_12;
	add.s32 	%r17, %r4, %r3;
	add.s32 	%r18, %r17, 2;
	setp.lt.u32 	%p11, %r18, %r10;
	@%p11 bra 	$L__BB0_11;
	mov.b32 	%r19, 0;
	st.shared.u32 	[%r5+8], %r19;
	bra.uni 	$L__BB0_12;
$L__BB0_11:
	ld.global.f32 	%f15, [%rd3+8];
	add.f32 	%f75, %f75, %f15;
	st.shared.f32 	[%r5+8], %f75;
$L__BB0_12:
	setp.gt.u32 	%p12, %r1, 255;
	@%p12 bra 	$L__BB0_16;
	add.s32 	%r20, %r4, %r3;
	add.s32 	%r21, %r20, 3;
	setp.lt.u32 	%p13, %r21, %r10;
	@%p13 bra 	$L__BB0_15;
	mov.b32 	%r22, 0;
	st.shared.u32 	[%r5+12], %r22;
	bra.uni 	$L__BB0_16;
$L__BB0_15:
	ld.global.f32 	%f16, [%rd3+12];
	add.f32 	%f75, %f75, %f16;
	st.shared.f32 	[%r5+12], %f75;
$L__BB0_16:
	setp.gt.u32 	%p14, %r1, 255;
	add.s32 	%r25, %r12, %r4;
	add.s32 	%r7, %r25, 4096;
	@%p14 bra 	$L__BB0_18;
	st.shared.f32 	[%r7], %f75;
$L__BB0_18:
	bar.sync 	0;
	bar.sync 	0;
	and.b32  	%r8, %r1, 769;
	setp.ne.s32 	%p15, %r8, 1;
	@%p15 bra 	$L__BB0_20;
	ld.shared.f32 	%f17, [%r7+-4];
	ld.shared.f32 	%f18, [%r7];
	add.f32 	%f19, %f17, %f18;
	st.shared.f32 	[%r7], %f19;
$L__BB0_20:
	bar.sync 	0;
	and.b32  	%r27, %r1, 771;
	setp.eq.s32 	%p16, %r27, 3;
	setp.gt.u32 	%p17, %r1, 1;
	and.pred  	%p1, %p16, %p17;
	not.pred 	%p18, %p1;
	@%p18 bra 	$L__BB0_22;
	ld.shared.f32 	%f20, [%r7+-8];
	ld.shared.f32 	%f21, [%r7];
	add.f32 	%f22, %f20, %f21;
	st.shared.f32 	[%r7], %f22;
$L__BB0_22:
	bar.sync 	0;
	and.b32  	%r29, %r1, 775;
	setp.eq.s32 	%p19, %r29, 7;
	setp.gt.u32 	%p20, %r1, 3;
	and.pred  	%p2, %p19, %p20;
	not.pred 	%p21, %p2;
	@%p21 bra 	$L__BB0_24;
	ld.shared.f32 	%f23, [%r7+-16];
	ld.shared.f32 	%f24, [%r7];
	add.f32 	%f25, %f23, %f24;
	st.shared.f32 	[%r7], %f25;
$L__BB0_24:
	bar.sync 	0;
	and.b32  	%r31, %r1, 783;
	setp.eq.s32 	%p22, %r31, 15;
	setp.gt.u32 	%p23, %r1, 7;
	and.pred  	%p3, %p22, %p23;
	not.pred 	%p24, %p3;
	@%p24 bra 	$L__BB0_26;
	ld.shared.f32 	%f26, [%r7+-32];
	ld.shared.f32 	%f27, [%r7];
	add.f32 	%f28, %f26, %f27;
	st.shared.f32 	[%r7], %f28;
$L__BB0_26:
	bar.sync 	0;
	and.b32  	%r33, %r1, 799;
	setp.eq.s32 	%p25, %r33, 31;
	setp.gt.u32 	%p26, %r1, 15;
	and.pred  	%p4, %p25, %p26;
	not.pred 	%p27, %p4;
	@%p27 bra 	$L__BB0_28;
	ld.shared.f32 	%f29, [%r7+-64];
	ld.shared.f32 	%f30, [%r7];
	add.f32 	%f31, %f29, %f30;
	st.shared.f32 	[%r7], %f31;
$L__BB0_28:
	bar.sync 	0;
	and.b32  	%r35, %r1, 831;
	setp.ne.s32 	%p28, %r35, 63;
	setp.lt.u32 	%p29, %r1, 32;
	or.pred  	%p30, %p28, %p29;
	@%p30 bra 	$L__BB0_30;
	ld.shared.f32 	%f32, [%r7+-128];
	ld.shared.f32 	%f33, [%r7];
	add.f32 	%f34, %f32, %f33;
	st.shared.f32 	[%r7], %f34;
$L__BB0_30:
	bar.sync 	0;
	and.b32  	%r37, %r1, 895;
	setp.eq.s32 	%p31, %r37, 127;
	setp.gt.u32 	%p32, %r1, 63;
	and.pred  	%p5, %p31, %p32;
	not.pred 	%p33, %p5;
	@%p33 bra 	$L__BB0_32;
	ld.shared.f32 	%f35, [%r7+-256];
	ld.shared.f32 	%f36, [%r7];
	add.f32 	%f37, %f35, %f36;
	st.shared.f32 	[%r7], %f37;
$L__BB0_32:
	bar.sync 	0;
	setp.ne.s32 	%p34, %r1, 255;
	@%p34 bra 	$L__BB0_36;
	ld.shared.f32 	%f38, [shared_mem+4604];
	ld.shared.f32 	%f39, [%r7];
	add.f32 	%f40, %f38, %f39;
	st.shared.f32 	[%r7], %f40;
	mov.u32 	%r38, %nctaid.x;
	setp.ge.u32 	%p35, %r2, %r38;
	@%p35 bra 	$L__BB0_35;
	ld.shared.f32 	%f41, [shared_mem+5116];
	cvta.to.global.u64 	%rd14, %rd5;
	mul.wide.u32 	%rd15, %r2, 4;
	add.s64 	%rd16, %rd14, %rd15;
	st.global.f32 	[%rd16], %f41;
$L__BB0_35:
	mov.b32 	%r39, 0;
	st.shared.u32 	[shared_mem+5116], %r39;
$L__BB0_36:
	setp.ne.s32 	%p36, %r1, 255;
	bar.sync 	0;
	bar.sync 	0;
	@%p36 bra 	$L__BB0_38;
	ld.shared.f32 	%f42, [shared_mem+4604];
	ld.shared.f32 	%f43, [%r7];
	st.shared.f32 	[shared_mem+4604], %f43;
	add.f32 	%f44, %f42, %f43;
	st.shared.f32 	[%r7], %f44;
$L__BB0_38:
	bar.sync 	0;
	@%p33 bra 	$L__BB0_40;
	ld.shared.f32 	%f45, [%r7+-256];
	ld.shared.f32 	%f46, [%r7];
	st.shared.f32 	[%r7+-256], %f46;
	add.f32 	%f47, %f45, %f46;
	st.shared.f32 	[%r7], %f47;
$L__BB0_40:
	bar.sync 	0;
	setp.ne.s32 	%p38, %r35, 63;
	setp.lt.u32 	%p39, %r1, 32;
	or.pred  	%p40, %p38, %p39;
	@%p40 bra 	$L__BB0_42;
	ld.shared.f32 	%f48, [%r7+-128];
	ld.shared.f32 	%f49, [%r7];
	st.shared.f32 	[%r7+-128], %f49;
	add.f32 	%f50, %f48, %f49;
	st.shared.f32 	[%r7], %f50;
$L__BB0_42:
	bar.sync 	0;
	@%p27 bra 	$L__BB0_44;
	ld.shared.f32 	%f51, [%r7+-64];
	ld.shared.f32 	%f52, [%r7];
	st.shared.f32 	[%r7+-64], %f52;
	add.f32 	%f53, %f51, %f52;
	st.shared.f32 	[%r7], %f53;
$L__BB0_44:
	bar.sync 	0;
	@%p24 bra 	$L__BB0_46;
	ld.shared.f32 	%f54, [%r7+-32];
	ld.shared.f32 	%f55, [%r7];
	st.shared.f32 	[%r7+-32], %f55;
	add.f32 	%f56, %f54, %f55;
	st.shared.f32 	[%r7], %f56;
$L__BB0_46:
	bar.sync 	0;
	@%p21 bra 	$L__BB0_48;
	ld.shared.f32 	%f57, [%r7+-16];
	ld.shared.f32 	%f58, [%r7];
	st.shared.f32 	[%r7+-16], %f58;
	add.f32 	%f59, %f57, %f58;
	st.shared.f32 	[%r7], %f59;
$L__BB0_48:
	bar.sync 	0;
	@%p18 bra 	$L__BB0_50;
	ld.shared.f32 	%f60, [%r7+-8];
	ld.shared.f32 	%f61, [%r7];
	st.shared.f32 	[%r7+-8], %f61;
	add.f32 	%f62, %f60, %f61;
	st.shared.f32 	[%r7], %f62;
$L__BB0_50:
	setp.ne.s32 	%p45, %r8, 1;
	bar.sync 	0;
	@%p45 bra 	$L__BB0_52;
	ld.shared.f32 	%f63, [%r7+-4];
	ld.shared.f32 	%f64, [%r7];
	st.shared.f32 	[%r7+-4], %f64;
	add.f32 	%f65, %f63, %f64;
	st.shared.f32 	[%r7], %f65;
$L__BB0_52:
	setp.gt.u32 	%p46, %r1, 255;
	bar.sync 	0;
	mov.f32 	%f79, 0f00000000;
	@%p46 bra 	$L__BB0_54;
	ld.shared.f32 	%f79, [%r7];
$L__BB0_54:
	setp.gt.u32 	%p47, %r1, 255;
	@%p47 bra 	$L__BB0_63;
	add.s32 	%r9, %r4, %r3;
	setp.ge.u32 	%p48, %r9, %r10;
	@%p48 bra 	$L__BB0_57;
	ld.shared.f32 	%f67, [%r5];
	add.f32 	%f68, %f79, %f67;
	mul.wide.u32 	%rd17, %r9, 4;
	add.s64 	%rd18, %rd2, %rd17;
	st.global.f32 	[%rd18], %f68;
$L__BB0_57:
	add.s32 	%r42, %r9, 1;
	setp.ge.u32 	%p49, %r42, %r10;
	mul.wide.u32 	%rd19, %r9, 4;
	add.s64 	%rd4, %rd2, %rd19;
	@%p49 bra 	$L__BB0_59;
	ld.shared.f32 	%f69, [%r5+4];
	add.f32 	%f70, %f79, %f69;
	st.global.f32 	[%rd4+4], %f70;
$L__BB0_59:
	add.s32 	%r43, %r9, 2;
	setp.ge.u32 	%p50, %r43, %r10;
	@%p50 bra 	$L__BB0_61;
	ld.shared.f32 	%f71, [%r5+8];
	add.f32 	%f72, %f79, %f71;
	st.global.f32 	[%rd4+8], %f72;
$L__BB0_61:
	add.s32 	%r44, %r9, 3;
	setp.ge.u32 	%p51, %r44, %r10;
	@%p51 bra 	$L__BB0_63;
	ld.shared.f32 	%f73, [%r5+12];
	add.f32 	%f74, %f79, %f73;
	st.global.f32 	[%rd4+12], %f74;
$L__BB0_63:
	ret;

}
	// .globl	_Z24scan_s_brent_kung_kernelPfj
.visible .entry _Z24scan_s_brent_kung_kernelPfj(
	.param .u64 .ptr .align 1 _Z24scan_s_brent_kung_kernelPfj_param_0,
	.param .u32 _Z24scan_s_brent_kung_kernelPfj_param_1
)
{
	.reg .pred 	%p<46>;
	.reg .b32 	%r<161>;
	.reg .b32 	%f<55>;
	.reg .b64 	%rd<5>;

	ld.param.u64 	%rd2, [_Z24scan_s_brent_kung_kernelPfj_param_0];
	ld.param.u32 	%r46, [_Z24scan_s_brent_kung_kernelPfj_param_1];
	cvta.to.global.u64 	%rd3, %rd2;
	mov.u32 	%r1, %ntid.x;
	shl.b32 	%r47, %r1, 2;
	mov.u32 	%r48, shared_mem;
	add.s32 	%r2, %r48, %r47;
	mov.u32 	%r3, %tid.x;
	cvt.rn.f32.u32 	%f1, %r1;
	mov.b32 	%r49, %f1;
	add.s32 	%r50, %r49, -1060439283;
	and.b32  	%r51, %r50, -8388608;
	sub.s32 	%r52, %r49, %r51;
	mov.b32 	%f2, %r52;
	cvt.rn.f32.s32 	%f3, %r51;
	fma.rn.f32 	%f4, %f3, 0f34000000, 0f00000000;
	add.f32 	%f5, %f2, 0fBF800000;
	fma.rn.f32 	%f6, %f5, 0f3DC6B27F, 0fBE2C7F30;
	fma.rn.f32 	%f7, %f6, %f5, 0f3E2FCF2A;
	fma.rn.f32 	%f8, %f7, %f5, 0fBE374E43;
	fma.rn.f32 	%f9, %f8, %f5, 0f3E520BF4;
	fma.rn.f32 	%f10, %f9, %f5, 0fBE763C8B;
	fma.rn.f32 	%f11, %f10, %f5, 0f3E93BF99;
	fma.rn.f32 	%f12, %f11, %f5, 0fBEB8AA49;
	fma.rn.f32 	%f13, %f12, %f5, 0f3EF6384A;
	fma.rn.f32 	%f14, %f13, %f5, 0fBF38AA3B;
	mul.f32 	%f15, %f5, %f14;
	mul.f32 	%f16, %f5, %f15;
	fma.rn.f32 	%f17, %f5, 0f3FB8AA3B, %f16;
	add.f32 	%f18, %f4, %f17;
	setp.gt.u32 	%p1, %r49, 2139095039;
	fma.rn.f32 	%f19, %f1, 0f7F800000, 0f7F800000;
	selp.f32 	%f20, %f19, %f18, %p1;
	cvt.rzi.u32.f32 	%r160, %f20;
	setp.ge.u32 	%p2, %r3, %r46;
	mul.wide.u32 	%rd4, %r3, 4;
	add.s64 	%rd1, %rd3, %rd4;
	shl.b32 	%r53, %r3, 2;
	add.s32 	%r5, %r48, %r53;
	add.s32 	%r6, %r2, %r53;
	@%p2 bra 	$L__BB1_2;
	ld.global.f32 	%f21, [%rd1];
	st.shared.f32 	[%r5], %f21;
	st.shared.f32 	[%r6], %f21;
	bra.uni 	$L__BB1_4;
$L__BB1_2:
	setp.ge.u32 	%p3, %r3, %r1;
	@%p3 bra 	$L__BB1_4;
	mov.b32 	%r54, 0;
	st.shared.u32 	[%r5], %r54;
	st.shared.u32 	[%r6], %r54;
$L__BB1_4:
	bar.sync 	0;
	setp.eq.s32 	%p4, %r160, 0;
	@%p4 bra 	$L__BB1_21;
	and.b32  	%r7, %r160, 3;
	setp.lt.u32 	%p5, %r160, 4;
	mov.b32 	%r154, 0;
	@%p5 bra 	$L__BB1_16;
	and.b32  	%r154, %r160, -4;
	neg.s32 	%r150, %r154;
	mov.b32 	%r151, 0;
$L__BB1_7:
	mov.b32 	%r57, 1;
	shl.b32 	%r58, %r57, %r151;
	mov.b32 	%r59, -2;
	shl.b32 	%r60, %r59, %r151;
	bar.sync 	0;
	or.b32  	%r62, %r60, %r3;
	setp.ne.s32 	%p6, %r62, -1;
	setp.lt.u32 	%p7, %r3, %r58;
	or.pred  	%p8, %p6, %p7;
	@%p8 bra 	$L__BB1_9;
	sub.s32 	%r63, %r3, %r58;
	shl.b32 	%r64, %r63, 2;
	add.s32 	%r65, %r2, %r64;
	ld.shared.f32 	%f22, [%r65];
	ld.shared.f32 	%f23, [%r6];
	add.f32 	%f24, %f22, %f23;
	st.shared.f32 	[%r6], %f24;
$L__BB1_9:
	mov.b32 	%r66, 2;
	shl.b32 	%r67, %r66, %r151;
	mov.b32 	%r68, -4;
	shl.b32 	%r69, %r68, %r151;
	bar.sync 	0;
	or.b32  	%r71, %r69, %r3;
	setp.ne.s32 	%p9, %r71, -1;
	setp.lt.u32 	%p10, %r3, %r67;
	or.pred  	%p11, %p9, %p10;
	@%p11 bra 	$L__BB1_11;
	sub.s32 	%r72, %r3, %r67;
	shl.b32 	%r73, %r72, 2;
	add.s32 	%r74, %r2, %r73;
	ld.shared.f32 	%f25, [%r74];
	ld.shared.f32 	%f26, [%r6];
	add.f32 	%f27, %f25, %f26;
	st.shared.f32 	[%r6], %f27;
$L__BB1_11:
	mov.b32 	%r75, 4;
	shl.b32 	%r76, %r75, %r151;
	mov.b32 	%r77, -8;
	shl.b32 	%r78, %r77, %r151;
	bar.sync 	0;
	or.b32  	%r80, %r78, %r3;
	setp.ne.s32 	%p12, %r80, -1;
	setp.lt.u32 	%p13, %r3, %r76;
	or.pred  	%p14, %p12, %p13;
	@%p14 bra 	$L__BB1_13;
	sub.s32 	%r81, %r3, %r76;
	shl.b32 	%r82, %r81, 2;
	add.s32 	%r83, %r2, %r82;
	ld.shared.f32 	%f28, [%r83];
	ld.shared.f32 	%f29, [%r6];
	add.f32 	%f30, %f28, %f29;
	st.shared.f32 	[%r6], %f30;
$L__BB1_13:
	mov.b32 	%r84, 8;
	shl.b32 	%r85, %r84, %r151;
	mov.b32 	%r86, -16;
	shl.b32 	%r87, %r86, %r151;
	bar.sync 	0;
	or.b32  	%r89, %r87, %r3;
	setp.ne.s32 	%p15, %r89, -1;
	setp.lt.u32 	%p16, %r3, %r85;
	or.pred  	%p17, %p15, %p16;
	@%p17 bra 	$L__BB1_15;
	sub.s32 	%r90, %r3, %r85;
	shl.b32 	%r91, %r90, 2;
	add.s32 	%r92, %r2, %r91;
	ld.shared.f32 	%f31, [%r92];
	ld.shared.f32 	%f32, [%r6];
	add.f32 	%f33, %f31, %f32;
	st.shared.f32 	[%r6], %f33;
$L__BB1_15:
	add.s32 	%r150, %r150, 4;
	add.s32 	%r151, %r151, 4;
	setp.ne.s32 	%p18, %r150, 0;
	@%p18 bra 	$L__BB1_7;
$L__BB1_16:
	setp.eq.s32 	%p19, %r7, 0;
	@%p19 bra 	$L__BB1_21;
	neg.s32 	%r153, %r7;
$L__BB1_18:
	.pragma "nounroll";
	mov.b32 	%r93, 1;
	shl.b32 	%r94, %r93, %r154;
	mov.b32 	%r95, -2;
	shl.b32 	%r96, %r95, %r154;
	bar.sync 	0;
	or.b32  	%r98, %r96, %r3;
	setp.ne.s32 	%p20, %r98, -1;
	setp.lt.u32 	%p21, %r3, %r94;
	or.pred  	%p22, %p20, %p21;
	@%p22 bra 	$L__BB1_20;
	sub.s32 	%r99, %r3, %r94;
	shl.b32 	%r100, %r99, 2;
	add.s32 	%r101, %r2, %r100;
	ld.shared.f32 	%f34, [%r101];
	ld.shared.f32 	%f35, [%r6];
	add.f32 	%f36, %f34, %f35;
	st.shared.f32 	[%r6], %f36;
$L__BB1_20:
	add.s32 	%r153, %r153, 1;
	setp.ne.s32 	%p23, %r153, 0;
	add.s32 	%r154, %r154, 1;
	@%p23 bra 	$L__BB1_18;
$L__BB1_21:
	add.s32 	%r102, %r1, -1;
	setp.ne.s32 	%p24, %r3, %r102;
	@%p24 bra 	$L__BB1_23;
	mov.b32 	%r103, 0;
	st.shared.u32 	[%r6], %r103;
$L__BB1_23:
	bar.sync 	0;
	add.s32 	%r25, %r160, -1;
	setp.lt.s32 	%p25, %r25, 0;
	@%p25 bra 	$L__BB1_40;
	and.b32  	%r26, %r160, 3;
	setp.eq.s32 	%p26, %r26, 0;
	mov.u32 	%r157, %r25;
	@%p26 bra 	$L__BB1_29;
	neg.s32 	%r155, %r26;
	mov.u32 	%r157, %r25;
$L__BB1_26:
	.pragma "nounroll";
	mov.u32 	%r160, %r157;
	add.s32 	%r104, %r160, 1;
	mov.b32 	%r105, 1;
	shl.b32 	%r106, %r105, %r160;
	mov.b32 	%r107, -1;
	shl.b32 	%r108, %r107, %r104;
	bar.sync 	0;
	or.b32  	%r110, %r108, %r3;
	setp.ne.s32 	%p27, %r110, -1;
	setp.lt.u32 	%p28, %r3, %r106;
	or.pred  	%p29, %p27, %p28;
	@%p29 bra 	$L__BB1_28;
	sub.s32 	%r111, %r3, %r106;
	shl.b32 	%r112, %r111, 2;
	add.s32 	%r113, %r2, %r112;
	ld.shared.f32 	%f37, [%r113];
	ld.shared.f32 	%f38, [%r6];
	st.shared.f32 	[%r113], %f38;
	add.f32 	%f39, %f37, %f38;
	st.shared.f32 	[%r6], %f39;
$L__BB1_28:
	add.s32 	%r157, %r160, -1;
	add.s32 	%r155, %r155, 1;
	setp.ne.s32 	%p30, %r155, 0;
	@%p30 bra 	$L__BB1_26;
$L__BB1_29:
	setp.lt.u32 	%p31, %r25, 3;
	@%p31 bra 	$L__BB1_40;
	add.s32 	%r159, %r157, 4;
$L__BB1_31:
	add.s32 	%r38, %r159, -4;
	mov.b32 	%r114, 1;
	shl.b32 	%r115, %r114, %r38;
	mov.b32 	%r116, -1;
	shl.b32 	%r117, %r116, %r160;
	bar.sync 	0;
	or.b32  	%r119, %r117, %r3;
	setp.ne.s32 	%p32, %r119, -1;
	setp.lt.u32 	%p33, %r3, %r115;
	or.pred  	%p34, %p32, %p33;
	@%p34 bra 	$L__BB1_33;
	sub.s32 	%r120, %r3, %r115;
	shl.b32 	%r121, %r120, 2;
	add.s32 	%r122, %r2, %r121;
	ld.shared.f32 	%f40, [%r122];
	ld.shared.f32 	%f41, [%r6];
	st.shared.f32 	[%r122], %f41;
	add.f32 	%f42, %f40, %f41;
	st.shared.f32 	[%r6], %f42;
$L__BB1_33:
	add.s32 	%r40, %r159, -5;
	mov.b32 	%r123, 1;
	shl.b32 	%r124, %r123, %r40;
	mov.b32 	%r125, -1;
	shl.b32 	%r126, %r125, %r38;
	bar.sync 	0;
	or.b32  	%r128, %r126, %r3;
	setp.ne.s32 	%p35, %r128, -1;
	setp.lt.u32 	%p36, %r3, %r124;
	or.pred  	%p37, %p35, %p36;
	@%p37 bra 	$L__BB1_35;
	sub.s32 	%r129, %r3, %r124;
	shl.b32 	%r130, %r129, 2;
	add.s32 	%r131, %r2, %r130;
	ld.shared.f32 	%f43, [%r131];
	ld.shared.f32 	%f44, [%r6];
	st.shared.f32 	[%r131], %f44;
	add.f32 	%f45, %f43, %f44;
	st.shared.f32 	[%r6], %f45;
$L__BB1_35:
	add.s32 	%r42, %r159, -6;
	mov.b32 	%r132, 1;
	shl.b32 	%r133, %r132, %r42;
	mov.b32 	%r134, -1;
	shl.b32 	%r135, %r134, %r40;
	bar.sync 	0;
	or.b32  	%r137, %r135, %r3;
	setp.ne.s32 	%p38, %r137, -1;
	setp.lt.u32 	%p39, %r3, %r133;
	or.pred  	%p40, %p38, %p39;
	@%p40 bra 	$L__BB1_37;
	sub.s32 	%r138, %r3, %r133;
	shl.b32 	%r139, %r138, 2;
	add.s32 	%r140, %r2, %r139;
	ld.shared.f32 	%f46, [%r140];
	ld.shared.f32 	%f47, [%r6];
	st.shared.f32 	[%r140], %f47;
	add.f32 	%f48, %f46, %f47;
	st.shared.f32 	[%r6], %f48;
$L__BB1_37:
	add.s32 	%r160, %r159, -7;
	mov.b32 	%r141, 1;
	shl.b32 	%r142, %r141, %r160;
	mov.b32 	%r143, -1;
	shl.b32 	%r144, %r143, %r42;
	bar.sync 	0;
	or.b32  	%r146, %r144, %r3;
	setp.ne.s32 	%p41, %r146, -1;
	setp.lt.u32 	%p42, %r3, %r142;
	or.pred  	%p43, %p41, %p42;
	@%p43 bra 	$L__BB1_39;
	sub.s32 	%r147, %r3, %r142;
	shl.b32 	%r148, %r147, 2;
	add.s32 	%r149, %r2, %r148;
	ld.shared.f32 	%f49, [%r149];
	ld.shared.f32 	%f50, [%r6];
	st.shared.f32 	[%r149], %f50;
	add.f32 	%f51, %f49, %f50;
	st.shared.f32 	[%r6], %f51;
$L__BB1_39:
	setp.gt.s32 	%p44, %r38, 3;
	mov.u32 	%r159, %r38;
	@%p44 bra 	$L__BB1_31;
$L__BB1_40:
	setp.ge.u32 	%p45, %r3, %r46;
	bar.sync 	0;
	@%p45 bra 	$L__BB1_42;
	ld.shared.f32 	%f52, [%r6];
	ld.shared.f32 	%f53, [%r5];
	add.f32 	%f54, %f52, %f53;
	st.global.f32 	[%rd1], %f54;
$L__BB1_42:
	ret;

}
	// .globl	_Z17add_prefix_kernelPfS_j
.visible .entry _Z17add_prefix_kernelPfS_j(
	.param .u64 .ptr .align 1 _Z17add_prefix_kernelPfS_j_param_0,
	.param .u64 .ptr .align 1 _Z17add_prefix_kernelPfS_j_param_1,
	.param .u32 _Z17add_prefix_kernelPfS_j_param_2
)
{
	.reg .pred 	%p<5>;
	.reg .b32 	%r<9>;
	.reg .b32 	%f<4>;
	.reg .b64 	%rd<9>;

	ld.param.u64 	%rd1, [_Z17add_prefix_kernelPfS_j_param_0];
	ld.param.u64 	%rd2, [_Z17add_prefix_kernelPfS_j_param_1];
	ld.param.u32 	%r3, [_Z17add_prefix_kernelPfS_j_param_2];
	mov.u32 	%r4, %tid.x;
	mov.u32 	%r5, %ctaid.x;
	mov.u32 	%r6, %ntid.x;
	mad.lo.s32 	%r1, %r5, %r6, %r4;
	setp.ge.u32 	%p1, %r1, %r3;
	setp.lt.u32 	%p2, %r1, 1024;
	or.pred  	%p3, %p2, %p1;
	@%p3 bra 	$L__BB2_3;
	shr.u32 	%r7, %r1, 10;
	add.s32 	%r2, %r7, -1;
	mov.u32 	%r8, %nctaid.x;
	setp.ge.u32 	%p4, %r2, %r8;
	@%p4 bra 	$L__BB2_3;
	cvta.to.global.u64 	%rd3, %rd2;
	mul.wide.u32 	%rd4, %r2, 4;
	add.s64 	%rd5, %rd3, %rd4;
	ld.global.f32 	%f1, [%rd5];
	cvta.to.global.u64 	%rd6, %rd1;
	mul.wide.u32 	%rd7, %r1, 4;
	add.s64 	%rd8, %rd6, %rd7;
	ld.global.f32 	%f2, [%rd8];
	add.f32 	%f3, %f1, %f2;
	st.global.f32 	[%rd8], %f3;
$L__BB2_3:
	ret;

}


// ===== COMPILED SASS (sm_100) =====

	.target	sm_100

	.elftype	@"ET_EXEC"


//--------------------- .note.nv.tkinfo           --------------------------
	.section	.note.nv.tkinfo,"",@"SHT_NOTE"
	.sectionflags	@"SHF_NOTE_NV_TKINFO"
	.tkinfo
        /*0018*/ 	.word	0x00000002
        /*0030*/ 	.string	""
        /*0030*/ 	.string	"ptxas"
        /*0030*/ 	.string	"Cuda compilation tools, release 13.0, V13.0.88"
        /*0030*/ 	.string	"Build cuda_13.0.r13.0/compiler.36424714_0"
        /*0030*/ 	.string	"-arch sm_100 -m 64 "



//--------------------- .note.nv.cuinfo           --------------------------
	.section	.note.nv.cuinfo,"",@"SHT_NOTE"
	.sectionflags	@"SHF_NOTE_NV_CUINFO"
        /*0018*/ 	.short	0x0002
        /*001a*/ 	.short	0x0064
        /*001c*/ 	.short	0x0082
	.zero		2


//--------------------- .nv.info                  --------------------------
	.section	.nv.info,"",@"SHT_CUDA_INFO"
	.align	4


	//----- nvinfo : EIATTR_REGCOUNT
	.align		4
        /*0000*/ 	.byte	0x04, 0x2f
        /*0002*/ 	.short	(.L_1 - .L_0)
	.align		4
.L_0:
        /*0004*/ 	.word	index@(_Z28local_scan_brent_kung_kernelPfS_S_j)
        /*0008*/ 	.word	0x0000000e


	//----- nvinfo : EIATTR_FRAME_SIZE
	.align		4
.L_1:
        /*000c*/ 	.byte	0x04, 0x11
        /*000e*/ 	.short	(.L_3 - .L_2)
	.align		4
.L_2:
        /*0010*/ 	.word	index@(_Z28local_scan_brent_kung_kernelPfS_S_j)
        /*0014*/ 	.word	0x00000000


	//----- nvinfo : EIATTR_REGCOUNT
	.align		4
.L_3:
        /*0018*/ 	.byte	0x04, 0x2f
        /*001a*/ 	.short	(.L_5 - .L_4)
	.align		4
.L_4:
        /*001c*/ 	.word	index@(_Z24scan_s_brent_kung_kernelPfj)
        /*0020*/ 	.word	0x00000016


	//----- nvinfo : EIATTR_FRAME_SIZE
	.align		4
.L_5:
        /*0024*/ 	.byte	0x04, 0x11
        /*0026*/ 	.short	(.L_7 - .L_6)
	.align		4
.L_6:
        /*0028*/ 	.word	index@(_Z24scan_s_brent_kung_kernelPfj)
        /*002c*/ 	.word	0x00000000


	//----- nvinfo : EIATTR_REGCOUNT
	.align		4
.L_7:
        /*0030*/ 	.byte	0x04, 0x2f
        /*0032*/ 	.short	(.L_9 - .L_8)
	.align		4
.L_8:
        /*0034*/ 	.word	index@(_Z17add_prefix_kernelPfS_j)
        /*0038*/ 	.word	0x0000000c


	//----- nvinfo : EIATTR_FRAME_SIZE
	.align		4
.L_9:
        /*003c*/ 	.byte	0x04, 0x11
        /*003e*/ 	.short	(.L_11 - .L_10)
	.align		4
.L_10:
        /*0040*/ 	.word	index@(_Z17add_prefix_kernelPfS_j)
        /*0044*/ 	.word	0x00000000


	//----- nvinfo : EIATTR_MIN_STACK_SIZE
	.align		4
.L_11:
        /*0048*/ 	.byte	0x04, 0x12
        /*004a*/ 	.short	(.L_13 - .L_12)
	.align		4
.L_12:
        /*004c*/ 	.word	index@(_Z17add_prefix_kernelPfS_j)
        /*0050*/ 	.word	0x00000000


	//----- nvinfo : EIATTR_MIN_STACK_SIZE
	.align		4
.L_13:
        /*0054*/ 	.byte	0x04, 0x12
        /*0056*/ 	.short	(.L_15 - .L_14)
	.align		4
.L_14:
        /*0058*/ 	.word	index@(_Z24scan_s_brent_kung_kernelPfj)
        /*005c*/ 	.word	0x00000000


	//----- nvinfo : EIATTR_MIN_STACK_SIZE
	.align		4
.L_15:
        /*0060*/ 	.byte	0x04, 0x12
        /*0062*/ 	.short	(.L_17 - .L_16)
	.align		4
.L_16:
        /*0064*/ 	.word	index@(_Z28local_scan_brent_kung_kernelPfS_S_j)
        /*0068*/ 	.word	0x00000000
.L_17:


//--------------------- .nv.compat                --------------------------
	.section	.nv.compat,"",@"SHT_CUDA_COMPAT_INFO"
	.align	4
        /*0000*/ 	.byte	0x02, 0x09, 0x00, 0x00, 0x02, 0x02, 0x01, 0x00, 0x02, 0x05, 0x05, 0x00, 0x03, 0x07, 0x01, 0x01
        /*0010*/ 	.byte	0x02, 0x03, 0x00, 0x00, 0x02, 0x06, 0x01, 0x00, 0x04, 0x0b, 0x08, 0x00, 0x09, 0x00, 0x00, 0x00
        /*0020*/ 	.byte	0x00, 0x00, 0x00, 0x00


//--------------------- .nv.info._Z17add_prefix_kernelPfS_j --------------------------
	.section	.nv.info._Z17add_prefix_kernelPfS_j,"",@"SHT_CUDA_INFO"
	.sectionflags	@""
	.align	4


	//----- nvinfo : EIATTR_CUDA_API_VERSION
	.align		4
        /*0000*/ 	.byte	0x04, 0x37
        /*0002*/ 	.short	(.L_19 - .L_18)
.L_18:
        /*0004*/ 	.word	0x00000082


	//----- nvinfo : EIATTR_KPARAM_INFO
	.align		4
.L_19:
        /*0008*/ 	.byte	0x04, 0x17
        /*000a*/ 	.short	(.L_21 - .L_20)
.L_20:
        /*000c*/ 	.word	0x00000000
        /*0010*/ 	.short	0x0002
        /*0012*/ 	.short	0x0010
        /*0014*/ 	.byte	0x00, 0xf0, 0x11, 0x00


	//----- nvinfo : EIATTR_KPARAM_INFO
	.align		4
.L_21:
        /*0018*/ 	.byte	0x04, 0x17
        /*001a*/ 	.short	(.L_23 - .L_22)
.L_22:
        /*001c*/ 	.word	0x00000000
        /*0020*/ 	.short	0x0001
        /*0022*/ 	.short	0x0008
        /*0024*/ 	.byte	0x00, 0xf5, 0x21, 0x00


	//----- nvinfo : EIATTR_KPARAM_INFO
	.align		4
.L_23:
        /*0028*/ 	.byte	0x04, 0x17
        /*002a*/ 	.short	(.L_25 - .L_24)
.L_24:
        /*002c*/ 	.word	0x00000000
        /*0030*/ 	.short	0x0000
        /*0032*/ 	.short	0x0000
        /*0034*/ 	.byte	0x00, 0xf5, 0x21, 0x00


	//----- nvinfo : EIATTR_SPARSE_MMA_MASK
	.align		4
.L_25:
        /*0038*/ 	.byte	0x03, 0x50
        /*003a*/ 	.short	0x0000


	//----- nvinfo : EIATTR_MAXREG_COUNT
	.align		4
        /*003c*/ 	.byte	0x03, 0x1b
        /*003e*/ 	.short	0x00ff


	//----- nvinfo : EIATTR_MERCURY_ISA_VERSION
	.align		4
        /*0040*/ 	.byte	0x03, 0x5f
        /*0042*/ 	.short	0x0101


	//----- nvinfo : EIATTR_VRC_CTA_INIT_COUNT
	.align		4
        /*0044*/ 	.byte	0x02, 0x4a
	.zero		1
	.zero		1


	//----- nvinfo : EIATTR_EXIT_INSTR_OFFSETS
	.align		4
        /*0048*/ 	.byte	0x04, 0x1c
        /*004a*/ 	.short	(.L_27 - .L_26)


	//   ....[0]....
.L_26:
        /*004c*/ 	.word	0x00000080


	//   ....[1]....
        /*0050*/ 	.word	0x000000c0


	//   ....[2]....
        /*0054*/ 	.word	0x00000160


	//----- nvinfo : EIATTR_CBANK_PARAM_SIZE
	.align		4
.L_27:
        /*0058*/ 	.byte	0x03, 0x19
        /*005a*/ 	.short	0x0014


	//----- nvinfo : EIATTR_PARAM_CBANK
	.align		4
        /*005c*/ 	.byte	0x04, 0x0a
        /*005e*/ 	.short	(.L_29 - .L_28)
	.align		4
.L_28:
        /*0060*/ 	.word	index@(.nv.constant0._Z17add_prefix_kernelPfS_j)
        /*0064*/ 	.short	0x0380
        /*0066*/ 	.short	0x0014


	//----- nvinfo : EIATTR_SW_WAR
	.align		4
.L_29:
        /*0068*/ 	.byte	0x04, 0x36
        /*006a*/ 	.short	(.L_31 - .L_30)
.L_30:
        /*006c*/ 	.word	0x00000008
.L_31:


//--------------------- .nv.info._Z24scan_s_brent_kung_kernelPfj --------------------------
	.section	.nv.info._Z24scan_s_brent_kung_kernelPfj,"",@"SHT_CUDA_INFO"
	.sectionflags	@""
	.align	4


	//----- nvinfo : EIATTR_CUDA_API_VERSION
	.align		4
        /*0000*/ 	.byte	0x04, 0x37
        /*0002*/ 	.short	(.L_33 - .L_32)
.L_32:
        /*0004*/ 	.word	0x00000082


	//----- nvinfo : EIATTR_KPARAM_INFO
	.align		4
.L_33:
        /*0008*/ 	.byte	0x04, 0x17
        /*000a*/ 	.short	(.L_35 - .L_34)
.L_34:
        /*000c*/ 	.word	0x00000000
        /*0010*/ 	.short	0x0001
        /*0012*/ 	.short	0x0008
        /*0014*/ 	.byte	0x00, 0xf0, 0x11, 0x00


	//----- nvinfo : EIATTR_KPARAM_INFO
	.align		4
.L_35:
        /*0018*/ 	.byte	0x04, 0x17
        /*001a*/ 	.short	(.L_37 - .L_36)
.L_36:
        /*001c*/ 	.word	0x00000000
        /*0020*/ 	.short	0x0000
        /*0022*/ 	.short	0x0000
        /*0024*/ 	.byte	0x00, 0xf5, 0x21, 0x00


	//----- nvinfo : EIATTR_SPARSE_MMA_MASK
	.align		4
.L_37:
        /*0028*/ 	.byte	0x03, 0x50
        /*002a*/ 	.short	0x0000


	//----- nvinfo : EIATTR_MAXREG_COUNT
	.align		4
        /*002c*/ 	.byte	0x03, 0x1b
        /*002e*/ 	.short	0x00ff


	//----- nvinfo : EIATTR_NUM_BARRIERS
	.align		4
        /*0030*/ 	.byte	0x02, 0x4c
        /*0032*/ 	.byte	0x01
	.zero		1


	//----- nvinfo : EIATTR_MERCURY_ISA_VERSION
	.align		4
        /*0034*/ 	.byte	0x03, 0x5f
        /*0036*/ 	.short	0x0101


	//----- nvinfo : EIATTR_VRC_CTA_INIT_COUNT
	.align		4
        /*0038*/ 	.byte	0x02, 0x4a
	.zero		1
	.zero		1


	//----- nvinfo : EIATTR_EXIT_INSTR_OFFSETS
	.align		4
        /*003c*/ 	.byte	0x04, 0x1c
        /*003e*/ 	.short	(.L_39 - .L_38)


	//   ....[0]....
.L_38:
        /*0040*/ 	.word	0x00000ed0


	//   ....[1]....
        /*0044*/ 	.word	0x00000f20


	//----- nvinfo : EIATTR_CRS_STACK_SIZE
	.align		4
.L_39:
        /*0048*/ 	.byte	0x04, 0x1e
        /*004a*/ 	.short	(.L_41 - .L_40)
.L_40:
        /*004c*/ 	.word	0x00000000


	//----- nvinfo : EIATTR_CBANK_PARAM_SIZE
	.align		4
.L_41:
        /*0050*/ 	.byte	0x03, 0x19
        /*0052*/ 	.short	0x000c


	//----- nvinfo : EIATTR_PARAM_CBANK
	.align		4
        /*0054*/ 	.byte	0x04, 0x0a
        /*0056*/ 	.short	(.L_43 - .L_42)
	.align		4
.L_42:
        /*0058*/ 	.word	index@(.nv.constant0._Z24scan_s_brent_kung_kernelPfj)
        /*005c*/ 	.short	0x0380
        /*005e*/ 	.short	0x000c


	//----- nvinfo : EIATTR_SW_WAR
	.align		4
.L_43:
        /*0060*/ 	.byte	0x04, 0x36
        /*0062*/ 	.short	(.L_45 - .L_44)
.L_44:
        /*0064*/ 	.word	0x00000008
.L_45:


//--------------------- .nv.info._Z28local_scan_brent_kung_kernelPfS_S_j --------------------------
	.section	.nv.info._Z28local_scan_brent_kung_kernelPfS_S_j,"",@"SHT_CUDA_INFO"
	.sectionflags	@""
	.align	4


	//----- nvinfo : EIATTR_CUDA_API_VERSION
	.align		4
        /*0000*/ 	.byte	0x04, 0x37
        /*0002*/ 	.short	(.L_47 - .L_46)
.L_46:
        /*0004*/ 	.word	0x00000082


	//----- nvinfo : EIATTR_KPARAM_INFO
	.align		4
.L_47:
        /*0008*/ 	.byte	0x04, 0x17
        /*000a*/ 	.short	(.L_49 - .L_48)
.L_48:
        /*000c*/ 	.word	0x00000000
        /*0010*/ 	.short	0x0003
        /*0012*/ 	.short	0x0018
        /*0014*/ 	.byte	0x00, 0xf0, 0x11, 0x00


	//----- nvinfo : EIATTR_KPARAM_INFO
	.align		4
.L_49:
        /*0018*/ 	.byte	0x04, 0x17
        /*001a*/ 	.short	(.L_51 - .L_50)
.L_50:
        /*001c*/ 	.word	0x00000000
        /*0020*/ 	.short	0x0002
        /*0022*/ 	.short	0x0010
        /*0024*/ 	.byte	0x00, 0xf5, 0x21, 0x00


	//----- nvinfo : EIATTR_KPARAM_INFO
	.align		4
.L_51:
        /*0028*/ 	.byte	0x04, 0x17
        /*002a*/ 	.short	(.L_53 - .L_52)
.L_52:
        /*002c*/ 	.word	0x00000000
        /*0030*/ 	.short	0x0001
        /*0032*/ 	.short	0x0008
        /*0034*/ 	.byte	0x00, 0xf5, 0x21, 0x00


	//----- nvinfo : EIATTR_KPARAM_INFO
	.align		4
.L_53:
        /*0038*/ 	.byte	0x04, 0x17
        /*003a*/ 	.short	(.L_55 - .L_54)
.L_54:
        /*003c*/ 	.word	0x00000000
        /*0040*/ 	.short	0x0000
        /*0042*/ 	.short	0x0000
        /*0044*/ 	.byte	0x00, 0xf5, 0x21, 0x00


	//----- nvinfo : EIATTR_SPARSE_MMA_MASK
	.align		4
.L_55:
        /*0048*/ 	.byte	0x03, 0x50
        /*004a*/ 	.short	0x0000


	//----- nvinfo : EIATTR_MAXREG_COUNT
	.align		4
        /*004c*/ 	.byte	0x03, 0x1b
        /*004e*/ 	.short	0x00ff


	//----- nvinfo : EIATTR_NUM_BARRIERS
	.align		4
        /*0050*/ 	.byte	0x02, 0x4c
        /*0052*/ 	.byte	0x01
	.zero		1


	//----- nvinfo : EIATTR_MERCURY_ISA_VERSION
	.align		4
        /*0054*/ 	.byte	0x03, 0x5f
        /*0056*/ 	.short	0x0101


	//----- nvinfo : EIATTR_VRC_CTA_INIT_COUNT
	.align		4
        /*0058*/ 	.byte	0x02, 0x4a
	.zero		1
	.zero		1


	//----- nvinfo : EIATTR_EXIT_INSTR_OFFSETS
	.align		4
        /*005c*/ 	.byte	0x04, 0x1c
        /*005e*/ 	.short	(.L_57 - .L_56)


	//   ....[0]....
.L_56:
        /*0060*/ 	.word	0x00000c20


	//   ....[1]....
        /*0064*/ 	.word	0x00000d70


	//   ....[2]....
        /*0068*/ 	.word	0x00000db0


	//----- nvinfo : EIATTR_CRS_STACK_SIZE
	.align		4
.L_57:
        /*006c*/ 	.byte	0x04, 0x1e
        /*006e*/ 	.short	(.L_59 - .L_58)
.L_58:
        /*0070*/ 	.word	0x00000000


	//----- nvinfo : EIATTR_CBANK_PARAM_SIZE
	.align		4
.L_59:
        /*0074*/ 	.byte	0x03, 0x19
        /*0076*/ 	.short	0x001c


	//----- nvinfo : EIATTR_PARAM_CBANK
	.align		4
        /*0078*/ 	.byte	0x04, 0x0a
        /*007a*/ 	.short	(.L_61 - .L_60)
	.align		4
.L_60:
        /*007c*/ 	.word	index@(.nv.constant0._Z28local_scan_brent_kung_kernelPfS_S_j)
        /*0080*/ 	.short	0x0380
        /*0082*/ 	.short	0x001c


	//----- nvinfo : EIATTR_SW_WAR
	.align		4
.L_61:
        /*0084*/ 	.byte	0x04, 0x36
        /*0086*/ 	.short	(.L_63 - .L_62)
.L_62:
        /*0088*/ 	.word	0x00000008
.L_63:


//--------------------- .nv.callgraph             --------------------------
	.section	.nv.callgraph,"",@"SHT_CUDA_CALLGRAPH"
	.align	4
	.sectionentsize	8
	.align		4
        /*0000*/ 	.word	0x00000000
	.align		4
        /*0004*/ 	.word	0xffffffff
	.align		4
        /*0008*/ 	.word	0x00000000
	.align		4
        /*000c*/ 	.word	0xfffffffe
	.align		4
        /*0010*/ 	.word	0x00000000
	.align		4
        /*0014*/ 	.word	0xfffffffd
	.align		4
        /*0018*/ 	.word	0x00000000
	.align		4
        /*001c*/ 	.word	0xfffffffc


//--------------------- .text._Z17add_prefix_kernelPfS_j --------------------------
	.section	.text._Z17add_prefix_kernelPfS_j,"ax",@progbits
	.align	128
        .global         _Z17add_prefix_kernelPfS_j
        .type           _Z17add_prefix_kernelPfS_j,@function
        .size           _Z17add_prefix_kernelPfS_j,(.L_x_24 - _Z17add_prefix_kernelPfS_j)
        .other          _Z17add_prefix_kernelPfS_j,@"STO_CUDA_ENTRY STV_DEFAULT"
_Z17add_prefix_kernelPfS_j:
.text._Z17add_prefix_kernelPfS_j:
[----:B------:R-:W-:Y:S01]  /*0000*/  LDC R1, c[0x0][0x37c] ;  /* 0x0000df00ff017b82 */ /* 0x000fe20000000800 */
[----:B------:R-:W0:Y:S07]  /*0010*/  S2R R7, SR_TID.X ;  /* 0x0000000000077919 */ /* 0x000e2e0000002100 */
[----:B------:R-:W0:Y:S01]  /*0020*/  S2UR UR4, SR_CTAID.X ;  /* 0x00000000000479c3 */ /* 0x000e220000002500 */
[----:B------:R-:W1:Y:S07]  /*0030*/  LDCU UR5, c[0x0][0x390] ;  /* 0x00007200ff0577ac */ /* 0x000e6e0008000800 */
[----:B------:R-:W0:Y:S02]  /*0040*/  LDC R0, c[0x0][0x360] ;  /* 0x0000d800ff007b82 */ /* 0x000e240000000800 */
[----:B0-----:R-:W-:-:S05]  /*0050*/  IMAD R7, R0, UR4, R7 ;  /* 0x0000000400077c24 */ /* 0x001fca000f8e0207 */
[----:B-1----:R-:W-:-:S04]  /*0060*/  ISETP.GE.U32.AND P0, PT, R7, UR5, PT ;  /* 0x0000000507007c0c */ /* 0x002fc8000bf06070 */
[----:B------:R-:W-:-:S13]  /*0070*/  ISETP.LT.U32.OR P0, PT, R7, 0x400, P0 ;  /* 0x000004000700780c */ /* 0x000fda0000701470 */
[----:B------:R-:W-:Y:S05]  /*0080*/  @P0 EXIT ;  /* 0x000000000000094d */ /* 0x000fea0003800000 */
[----:B------:R-:W0:Y:S01]  /*0090*/  LDCU UR4, c[0x0][0x370] ;  /* 0x00006e00ff0477ac */ /* 0x000e220008000800 */
[----:B------:R-:W-:-:S04]  /*00a0*/  LEA.HI R9, R7, 0xffffffff, RZ, 0x16 ;  /* 0xffffffff07097811 */ /* 0x000fc800078fb0ff */
[----:B0-----:R-:W-:-:S13]  /*00b0*/  ISETP.GE.U32.AND P0, PT, R9, UR4, PT ;  /* 0x0000000409007c0c */ /* 0x001fda000bf06070 */
[----:B------:R-:W-:Y:S05]  /*00c0*/  @P0 EXIT ;  /* 0x000000000000094d */ /* 0x000fea0003800000 */
[----:B------:R-:W0:Y:S01]  /*00d0*/  LDC.64 R2, c[0x0][0x388] ;  /* 0x0000e200ff027b82 */ /* 0x000e220000000a00 */
[----:B------:R-:W1:Y:S07]  /*00e0*/  LDCU.64 UR4, c[0x0][0x358] ;  /* 0x00006b00ff0477ac */ /* 0x000e6e0008000a00 */
[----:B------:R-:W2:Y:S01]  /*00f0*/  LDC.64 R4, c[0x0][0x380] ;  /* 0x0000e000ff047b82 */ /* 0x000ea20000000a00 */
[----:B0-----:R-:W-:-:S06]  /*0100*/  IMAD.WIDE.U32 R2, R9, 0x4, R2 ;  /* 0x0000000409027825 */ /* 0x001fcc00078e0002 */
[----:B-1----:R-:W3:Y:S01]  /*0110*/  LDG.E R2, desc[UR4][R2.64] ;  /* 0x0000000402027981 */ /* 0x002ee2000c1e1900 */
[----:B--2---:R-:W-:-:S05]  /*0120*/  IMAD.WIDE.U32 R4, R7, 0x4, R4 ;  /* 0x0000000407047825 */ /* 0x004fca00078e0004 */
[----:B------:R-:W3:Y:S02]  /*0130*/  LDG.E R7, desc[UR4][R4.64] ;  /* 0x0000000404077981 */ /* 0x000ee4000c1e1900 */
[----:B---3--:R-:W-:-:S05]  /*0140*/  FADD R7, R2, R7 ;  /* 0x0000000702077221 */ /* 0x008fca0000000000 */
[----:B------:R-:W-:Y:S01]  /*0150*/  STG.E desc[UR4][R4.64], R7 ;  /* 0x0000000704007986 */ /* 0x000fe2000c101904 */
[----:B------:R-:W-:Y:S05]  /*0160*/  EXIT ;  /* 0x000000000000794d */ /* 0x000fea0003800000 */
.L_x_0:
[----:B------:R-:W-:-:S00]  /*0170*/  BRA `(.L_x_0) ;  /* 0xfffffffc00fc7947 */ /* 0x000fc0000383ffff */
[----:B------:R-:W-:-:S00]  /*0180*/  NOP ;  /* 0x0000000000007918 */ /* 0x000fc00000000000 */
[----:B------:R-:W-:-:S00]  /*0190*/  NOP ;  /* 0x0000000000007918 */ /* 0x000fc00000000000 */
[----:B------:R-:W-:-:S00]  /*01a0*/  NOP ;  /* 0x0000000000007918 */ /* 0x000fc00000000000 */
[----:B------:R-:W-:-:S00]  /*01b0*/  NOP ;  /* 0x0000000000007918 */ /* 0x000fc00000000000 */
[----:B------:R-:W-:-:S00]  /*01c0*/  NOP ;  /* 0x0000000000007918 */ /* 0x000fc00000000000 */
[----:B------:R-:W-:-:S00]  /*01d0*/  NOP ;  /* 0x0000000000007918 */ /* 0x000fc00000000000 */
[----:B------:R-:W-:-:S00]  /*01e0*/  NOP ;  /* 0x0000000000007918 */ /* 0x000fc00000000000 */
[----:B------:R-:W-:-:S00]  /*01f0*/  NOP ;  /* 0x0000000000007918 */ /* 0x000fc00000000000 */
.L_x_24:


//--------------------- .text._Z24scan_s_brent_kung_kernelPfj --------------------------
	.section	.text._Z24scan_s_brent_kung_kernelPfj,"ax",@progbits
	.align	128
        .global         _Z24scan_s_brent_kung_kernelPfj
        .type           _Z24scan_s_brent_kung_kernelPfj,@function
        .size           _Z24scan_s_brent_kung_kernelPfj,(.L_x_25 - _Z24scan_s_brent_kung_kernelPfj)
        .other          _Z24scan_s_brent_kung_kernelPfj,@"STO_CUDA_ENTRY STV_DEFAULT"
_Z24scan_s_brent_kung_kernelPfj:
.text._Z24scan_s_brent_kung_kernelPfj:
[----:B------:R-:W-:Y:S01]  /*0000*/  LDC R1, c[0x0][0x37c] ;  /* 0x0000df00ff017b82 */ /* 0x000fe20000000800 */
[----:B------:R-:W0:Y:S01]  /*0010*/  S2R R4, SR_TID.X ;  /* 0x0000000000047919 */ /* 0x000e220000002100 */
[----:B------:R-:W0:Y:S06]  /*0020*/  LDCU UR4, c[0x0][0x388] ;  /* 0x00007100ff0477ac */ /* 0x000e2c0008000800 */
[----:B------:R-:W1:Y:S01]  /*0030*/  LDC.64 R2, c[0x0][0x380] ;  /* 0x0000e000ff027b82 */ /* 0x000e620000000a00 */
[----:B------:R-:W2:Y:S01]  /*0040*/  LDCU.64 UR10, c[0x0][0x358] ;  /* 0x00006b00ff0a77ac */ /* 0x000ea20008000a00 */
[C---:B0-----:R-:W-:Y:S01]  /*0050*/  ISETP.GE.U32.AND P1, PT, R4.reuse, UR4, PT ;  /* 0x0000000404007c0c */ /* 0x041fe2000bf26070 */
[----:B-1----:R-:W-:-:S12]  /*0060*/  IMAD.WIDE.U32 R2, R4, 0x4, R2 ;  /* 0x0000000404027825 */ /* 0x002fd800078e0002 */
[----:B--2---:R-:W2:Y:S01]  /*0070*/  @!P1 LDG.E R8, desc[UR10][R2.64] ;  /* 0x0000000a02089981 */ /* 0x004ea2000c1e1900 */
[----:B------:R-:W0:Y:S01]  /*0080*/  LDCU UR6, c[0x0][0x360] ;  /* 0x00006c00ff0677ac */ /* 0x000e220008000800 */
[----:B------:R-:W-:Y:S01]  /*0090*/  IMAD.MOV.U32 R7, RZ, RZ, 0x3dc6b27f ;  /* 0x3dc6b27fff077424 */ /* 0x000fe200078e00ff */
[----:B------:R-:W1:Y:S01]  /*00a0*/  S2UR UR5, SR_CgaCtaId ;  /* 0x00000000000579c3 */ /* 0x000e620000008800 */
[----:B------:R-:W-:Y:S01]  /*00b0*/  BSSY.RECONVERGENT B0, `(.L_x_1) ;  /* 0x0000024000007945 */ /* 0x000fe20003800200 */
[----:B------:R-:W-:Y:S01]  /*00c0*/  UMOV UR4, 0x400 ;  /* 0x0000040000047882 */ /* 0x000fe20000000000 */
[----:B0-----:R-:W-:-:S04]  /*00d0*/  I2FP.F32.U32 R5, UR6 ;  /* 0x0000000600057c45 */ /* 0x001fc80008201000 */
[C---:B------:R-:W-:Y:S01]  /*00e0*/  ISETP.GT.U32.AND P0, PT, R5.reuse, 0x7f7fffff, PT ;  /* 0x7f7fffff0500780c */ /* 0x040fe20003f04070 */
[----:B------:R-:W-:Y:S01]  /*00f0*/  VIADD R0, R5, 0xc0cafb0d ;  /* 0xc0cafb0d05007836 */ /* 0x000fe20000000000 */
[----:B-1----:R-:W-:-:S04]  /*0100*/  ULEA UR4, UR5, UR4, 0x18 ;  /* 0x0000000405047291 */ /* 0x002fc8000f8ec0ff */
[----:B------:R-:W-:Y:S01]  /*0110*/  LOP3.LUT R0, R0, 0xff800000, RZ, 0xc0, !PT ;  /* 0xff80000000007812 */ /* 0x000fe200078ec0ff */
[----:B------:R-:W-:-:S04]  /*0120*/  ULEA UR9, UR6, UR4, 0x2 ;  /* 0x0000000406097291 */ /* 0x000fc8000f8e10ff */
[----:B------:R-:W-:Y:S01]  /*0130*/  IMAD.IADD R6, R5, 0x1, -R0 ;  /* 0x0000000105067824 */ /* 0x000fe200078e0a00 */
[----:B------:R-:W-:-:S03]  /*0140*/  I2FP.F32.S32 R0, R0 ;  /* 0x0000000000007245 */ /* 0x000fc60000201400 */
[----:B------:R-:W-:Y:S02]  /*0150*/  FADD R6, R6, -1 ;  /* 0xbf80000006067421 */ /* 0x000fe40000000000 */
[----:B------:R-:W-:Y:S02]  /*0160*/  FFMA R0, R0, 1.1920928955078125e-07, RZ ;  /* 0x3400000000007823 */ /* 0x000fe400000000ff */
[----:B------:R-:W-:-:S04]  /*0170*/  FFMA R7, R6, R7, -0.16845393180847167969 ;  /* 0xbe2c7f3006077423 */ /* 0x000fc80000000007 */
[----:B------:R-:W-:-:S04]  /*0180*/  FFMA R7, R6, R7, 0.1716887056827545166 ;  /* 0x3e2fcf2a06077423 */ /* 0x000fc80000000007 */
[----:B------:R-:W-:-:S04]  /*0190*/  FFMA R7, R6, R7, -0.17900948226451873779 ;  /* 0xbe374e4306077423 */ /* 0x000fc80000000007 */
[----:B------:R-:W-:-:S04]  /*01a0*/  FFMA R7, R6, R7, 0.20512372255325317383 ;  /* 0x3e520bf406077423 */ /* 0x000fc80000000007 */
[----:B------:R-:W-:-:S04]  /*01b0*/  FFMA R7, R6, R7, -0.24046532809734344482 ;  /* 0xbe763c8b06077423 */ /* 0x000fc80000000007 */
[----:B------:R-:W-:-:S04]  /*01c0*/  FFMA R7, R6, R7, 0.28857114911079406738 ;  /* 0x3e93bf9906077423 */ /* 0x000fc80000000007 */
[----:B------:R-:W-:-:S04]  /*01d0*/  FFMA R7, R6, R7, -0.36067417263984680176 ;  /* 0xbeb8aa4906077423 */ /* 0x000fc80000000007 */
[----:B------:R-:W-:-:S04]  /*01e0*/  FFMA R7, R6, R7, 0.48089820146560668945 ;  /* 0x3ef6384a06077423 */ /* 0x000fc80000000007 */
[----:B------:R-:W-:-:S04]  /*01f0*/  FFMA R7, R6, R7, -0.72134751081466674805 ;  /* 0xbf38aa3b06077423 */ /* 0x000fc80000000007 */
[----:B------:R-:W-:-:S04]  /*0200*/  FMUL R7, R6, R7 ;  /* 0x0000000706077220 */ /* 0x000fc80000400000 */
[----:B------:R-:W-:-:S04]  /*0210*/  FMUL R7, R6, R7 ;  /* 0x0000000706077220 */ /* 0x000fc80000400000 */
[----:B------:R-:W-:Y:S01]  /*0220*/  FFMA R7, R6, 1.4426950216293334961, R7 ;  /* 0x3fb8aa3b06077823 */ /* 0x000fe20000000007 */
[----:B------:R-:W-:-:S03]  /*0230*/  IMAD.MOV.U32 R6, RZ, RZ, 0x7f800000 ;  /* 0x7f800000ff067424 */ /* 0x000fc600078e00ff */
[----:B------:R-:W-:Y:S01]  /*0240*/  FADD R0, R0, R7 ;  /* 0x0000000700007221 */ /* 0x000fe20000000000 */
[----:B------:R-:W-:Y:S01]  /*0250*/  @P0 FFMA R0, R5, R6, +INF ;  /* 0x7f80000005000423 */ /* 0x000fe20000000006 */
[C---:B------:R-:W-:Y:S02]  /*0260*/  LEA R5, R4.reuse, UR4, 0x2 ;  /* 0x0000000404057c11 */ /* 0x040fe4000f8e10ff */
[----:B------:R-:W-:-:S03]  /*0270*/  LEA R6, R4, UR9, 0x2 ;  /* 0x0000000904067c11 */ /* 0x000fc6000f8e10ff */
[----:B------:R-:W0:Y:S01]  /*0280*/  F2I.U32.TRUNC.NTZ R0, R0 ;  /* 0x0000000000007305 */ /* 0x000e22000020f000 */
[----:B--2---:R1:W-:Y:S04]  /*0290*/  @!P1 STS [R5], R8 ;  /* 0x0000000805009388 */ /* 0x0043e80000000800 */
[----:B------:R1:W-:Y:S01]  /*02a0*/  @!P1 STS [R6], R8 ;  /* 0x0000000806009388 */ /* 0x0003e20000000800 */
[----:B0-----:R-:W-:Y:S05]  /*02b0*/  @!P1 BRA `(.L_x_2) ;  /* 0x00000000000c9947 */ /* 0x001fea0003800000 */
[----:B------:R-:W-:-:S13]  /*02c0*/  ISETP.GE.U32.AND P0, PT, R4, UR6, PT ;  /* 0x0000000604007c0c */ /* 0x000fda000bf06070 */
[----:B------:R0:W-:Y:S04]  /*02d0*/  @!P0 STS [R5], RZ ;  /* 0x000000ff05008388 */ /* 0x0001e80000000800 */
[----:B------:R0:W-:Y:S02]  /*02e0*/  @!P0 STS [R6], RZ ;  /* 0x000000ff06008388 */ /* 0x0001e40000000800 */
.L_x_2:
[----:B------:R-:W-:Y:S05]  /*02f0*/  BSYNC.RECONVERGENT B0 ;  /* 0x0000000000007941 */ /* 0x000fea0003800200 */
.L_x_1:
[----:B------:R-:W-:Y:S01]  /*0300*/  BAR.SYNC.DEFER_BLOCKING 0x0 ;  /* 0x0000000000007b1d */ /* 0x000fe20000010000 */
[----:B------:R-:W-:-:S13]  /*0310*/  ISETP.NE.AND P0, PT, R0, RZ, PT ;  /* 0x000000ff0000720c */ /* 0x000fda0003f05270 */
[----:B------:R-:W-:Y:S05]  /*0320*/  @!P0 BRA `(.L_x_3) ;  /* 0x0000000400608947 */ /* 0x000fea0003800000 */
[C---:B------:R-:W-:Y:S01]  /*0330*/  ISETP.GE.U32.AND P0, PT, R0.reuse, 0x4, PT ;  /* 0x000000040000780c */ /* 0x040fe20003f06070 */
[----:B-1----:R-:W-:Y:S01]  /*0340*/  IMAD.MOV.U32 R8, RZ, RZ, RZ ;  /* 0x000000ffff087224 */ /* 0x002fe200078e00ff */
[----:B------:R-:W-:-:S04]  /*0350*/  LOP3.LUT R7, R0, 0x3, RZ, 0xc0, !PT ;  /* 0x0000000300077812 */ /* 0x000fc800078ec0ff */
[----:B------:R-:W-:-:S07]  /*0360*/  ISETP.NE.AND P2, PT, R7, RZ, PT ;  /* 0x000000ff0700720c */ /* 0x000fce0003f45270 */
[----:B------:R-:W-:Y:S06]  /*0370*/  @!P0 BRA `(.L_x_4) ;  /* 0x0000000000fc8947 */ /* 0x000fec0003800000 */
[----:B------:R-:W-:Y:S01]  /*0380*/  LOP3.LUT R8, R0, 0xfffffffc, RZ, 0xc0, !PT ;  /* 0xfffffffc00087812 */ /* 0x000fe200078ec0ff */
[----:B------:R-:W-:-:S04]  /*0390*/  UMOV UR4, URZ ;  /* 0x000000ff00047c82 */ /* 0x000fc80008000000 */
[----:B------:R-:W-:-:S07]  /*03a0*/  IMAD.MOV R9, RZ, RZ, -R8 ;  /* 0x000000ffff097224 */ /* 0x000fce00078e0a08 */
.L_x_5:
[----:B------:R-:W-:Y:S01]  /*03b0*/  UMOV UR5, 0x1 ;  /* 0x0000000100057882 */ /* 0x000fe20000000000 */
[----:B------:R-:W-:Y:S01]  /*03c0*/  UMOV UR7, 0xfffffffe ;  /* 0xfffffffe00077882 */ /* 0x000fe20000000000 */
[----:B------:R-:W-:Y:S01]  /*03d0*/  USHF.L.U32 UR8, UR5, UR4, URZ ;  /* 0x0000000405087299 */ /* 0x000fe200080006ff */
[----:B------:R-:W-:Y:S01]  /*03e0*/  BAR.SYNC.DEFER_BLOCKING 0x0 ;  /* 0x0000000000007b1d */ /* 0x000fe20000010000 */
[----:B------:R-:W-:Y:S01]  /*03f0*/  USHF.L.U32 UR5, UR7, UR4, URZ ;  /* 0x0000000407057299 */ /* 0x000fe200080006ff */
[----:B------:R-:W-:-:S03]  /*0400*/  VIADD R9, R9, 0x4 ;  /* 0x0000000409097836 */ /* 0x000fc60000000000 */
[C---:B------:R-:W-:Y:S01]  /*0410*/  ISETP.GE.U32.AND P1, PT, R4.reuse, UR8, PT ;  /* 0x0000000804007c0c */ /* 0x040fe2000bf26070 */
[----:B------:R-:W-:Y:S01]  /*0420*/  UMOV UR7, 0xfffffffc ;  /* 0xfffffffc00077882 */ /* 0x000fe20000000000 */
[----:B------:R-:W-:Y:S01]  /*0430*/  LOP3.LUT R10, R4, UR5, RZ, 0xfc, !PT ;  /* 0x00000005040a7c12 */ /* 0x000fe2000f8efcff */
[----:B------:R-:W-:-:S03]  /*0440*/  UMOV UR5, 0x2 ;  /* 0x0000000200057882 */ /* 0x000fc60000000000 */
[----:B------:R-:W-:-:S13]  /*0450*/  ISETP.NE.OR P1, PT, R10, -0x1, !P1 ;  /* 0xffffffff0a00780c */ /* 0x000fda0004f25670 */
[----:B------:R-:W-:Y:S01]  /*0460*/  @!P1 VIADD R10, R4, -UR8 ;  /* 0x80000008040a9c36 */ /* 0x000fe20008000000 */
[----:B------:R-:W-:Y:S01]  /*0470*/  @!P1 LDS R11, [R6] ;  /* 0x00000000060b9984 */ /* 0x000fe20000000800 */
[----:B------:R-:W-:Y:S02]  /*0480*/  USHF.L.U32 UR8, UR5, UR4, URZ ;  /* 0x0000000405087299 */ /* 0x000fe400080006ff */
[----:B------:R-:W-:Y:S01]  /*0490*/  USHF.L.U32 UR5, UR7, UR4, URZ ;  /* 0x0000000407057299 */ /* 0x000fe200080006ff */
[----:B------:R-:W-:Y:S02]  /*04a0*/  @!P1 LEA R10, R10, UR9, 0x2 ;  /* 0x000000090a0a9c11 */ /* 0x000fe4000f8e10ff */
[----:B------:R-:W-:Y:S01]  /*04b0*/  UMOV UR7, 0xfffffff8 ;  /* 0xfffffff800077882 */ /* 0x000fe20000000000 */
[C---:B------:R-:W-:Y:S02]  /*04c0*/  ISETP.GE.U32.AND P0, PT, R4.reuse, UR8, PT ;  /* 0x0000000804007c0c */ /* 0x040fe4000bf06070 */
[----:B------:R-:W-:Y:S01]  /*04d0*/  LOP3.LUT R12, R4, UR5, RZ, 0xfc, !PT ;  /* 0x00000005040c7c12 */ /* 0x000fe2000f8efcff */
[----:B------:R-:W1:Y:S01]  /*04e0*/  @!P1 LDS R10, [R10] ;  /* 0x000000000a0a9984 */ /* 0x000e620000000800 */
[----:B------:R-:W-:-:S02]  /*04f0*/  UMOV UR5, 0x4 ;  /* 0x0000000400057882 */ /* 0x000fc40000000000 */
[----:B------:R-:W-:-:S13]  /*0500*/  ISETP.NE.OR P0, PT, R12, -0x1, !P0 ;  /* 0xffffffff0c00780c */ /* 0x000fda0004705670 */
[----:B------:R-:W-:Y:S01]  /*0510*/  @!P0 VIADD R12, R4, -UR8 ;  /* 0x80000008040c8c36 */ /* 0x000fe20008000000 */
[----:B------:R-:W-:Y:S02]  /*0520*/  USHF.L.U32 UR8, UR5, UR4, URZ ;  /* 0x0000000405087299 */ /* 0x000fe400080006ff */
[----:B------:R-:W-:Y:S02]  /*0530*/  USHF.L.U32 UR5, UR7, UR4, URZ ;  /* 0x0000000407057299 */ /* 0x000fe400080006ff */
[----:B------:R-:W-:Y:S01]  /*0540*/  @!P0 LEA R12, R12, UR9, 0x2 ;  /* 0x000000090c0c8c11 */ /* 0x000fe2000f8e10ff */
[----:B------:R-:W-:Y:S01]  /*0550*/  UMOV UR7, 0xfffffff0 ;  /* 0xfffffff000077882 */ /* 0x000fe20000000000 */
[----:B-1----:R-:W-:Y:S02]  /*0560*/  @!P1 FADD R11, R10, R11 ;  /* 0x0000000b0a0b9221 */ /* 0x002fe40000000000 */
[----:B------:R-:W-:Y:S01]  /*0570*/  LOP3.LUT R10, R4, UR5, RZ, 0xfc, !PT ;  /* 0x00000005040a7c12 */ /* 0x000fe2000f8efcff */
[----:B------:R-:W-:-:S02]  /*0580*/  UMOV UR5, 0x8 ;  /* 0x0000000800057882 */ /* 0x000fc40000000000 */
[----:B------:R-:W-:Y:S01]  /*0590*/  @!P1 STS [R6], R11 ;  /* 0x0000000b06009388 */ /* 0x000fe20000000800 */
[----:B------:R-:W-:Y:S01]  /*05a0*/  BAR.SYNC.DEFER_BLOCKING 0x0 ;  /* 0x0000000000007b1d */ /* 0x000fe20000010000 */
[----:B------:R-:W-:-:S04]  /*05b0*/  ISETP.GE.U32.AND P1, PT, R4, UR8, PT ;  /* 0x0000000804007c0c */ /* 0x000fc8000bf26070 */
[----:B------:R-:W-:-:S13]  /*05c0*/  ISETP.NE.OR P1, PT, R10, -0x1, !P1 ;  /* 0xffffffff0a00780c */ /* 0x000fda0004f25670 */
[----:B------:R-:W-:Y:S01]  /*05d0*/  @!P1 VIADD R10, R4, -UR8 ;  /* 0x80000008040a9c36 */ /* 0x000fe20008000000 */
[----:B------:R-:W-:Y:S02]  /*05e0*/  USHF.L.U32 UR8, UR5, UR4, URZ ;  /* 0x0000000405087299 */ /* 0x000fe400080006ff */
[----:B------:R-:W-:Y:S02]  /*05f0*/  USHF.L.U32 UR5, UR7, UR4, URZ ;  /* 0x0000000407057299 */ /* 0x000fe400080006ff */
[----:B------:R-:W-:Y:S01]  /*0600*/  @!P1 LEA R10, R10, UR9, 0x2 ;  /* 0x000000090a0a9c11 */ /* 0x000fe2000f8e10ff */
[----:B------:R-:W-:Y:S01]  /*0610*/  @!P0 LDS R12, [R12] ;  /* 0x000000000c0c8984 */ /* 0x000fe20000000800 */
[----:B------:R-:W-:-:S03]  /*0620*/  UIADD3 UR4, UPT, UPT, UR4, 0x4, URZ ;  /* 0x0000000404047890 */ /* 0x000fc6000fffe0ff */
[----:B------:R-:W1:Y:S02]  /*0630*/  @!P0 LDS R13, [R6] ;  /* 0x00000000060d8984 */ /* 0x000e640000000800 */
[----:B-1----:R-:W-:Y:S01]  /*0640*/  @!P0 FADD R13, R12, R13 ;  /* 0x0000000d0c0d8221 */ /* 0x002fe20000000000 */
[----:B------:R-:W-:-:S04]  /*0650*/  LOP3.LUT R12, R4, UR5, RZ, 0xfc, !PT ;  /* 0x00000005040c7c12 */ /* 0x000fc8000f8efcff */
[----:B------:R-:W-:Y:S01]  /*0660*/  @!P0 STS [R6], R13 ;  /* 0x0000000d06008388 */ /* 0x000fe20000000800 */
[----:B------:R-:W-:Y:S01]  /*0670*/  BAR.SYNC.DEFER_BLOCKING 0x0 ;  /* 0x0000000000007b1d */ /* 0x000fe20000010000 */
[----:B------:R-:W-:-:S04]  /*0680*/  ISETP.GE.U32.AND P0, PT, R4, UR8, PT ;  /* 0x0000000804007c0c */ /* 0x000fc8000bf06070 */
[----:B------:R-:W-:-:S13]  /*0690*/  ISETP.NE.OR P0, PT, R12, -0x1, !P0 ;  /* 0xffffffff0c00780c */ /* 0x000fda0004705670 */
[----:B------:R-:W-:-:S05]  /*06a0*/  @!P0 VIADD R12, R4, -UR8 ;  /* 0x80000008040c8c36 */ /* 0x000fca0008000000 */
[----:B------:R-:W-:Y:S01]  /*06b0*/  @!P0 LEA R12, R12, UR9, 0x2 ;  /* 0x000000090c0c8c11 */ /* 0x000fe2000f8e10ff */
[----:B------:R-:W-:Y:S04]  /*06c0*/  @!P1 LDS R10, [R10] ;  /* 0x000000000a0a9984 */ /* 0x000fe80000000800 */
[----:B------:R-:W1:Y:S02]  /*06d0*/  @!P1 LDS R11, [R6] ;  /* 0x00000000060b9984 */ /* 0x000e640000000800 */
[----:B-1----:R-:W-:-:S05]  /*06e0*/  @!P1 FADD R11, R10, R11 ;  /* 0x0000000b0a0b9221 */ /* 0x002fca0000000000 */
[----:B------:R-:W-:Y:S01]  /*06f0*/  @!P1 STS [R6], R11 ;  /* 0x0000000b06009388 */ /* 0x000fe20000000800 */
[----:B------:R-:W-:Y:S06]  /*0700*/  BAR.SYNC.DEFER_BLOCKING 0x0 ;  /* 0x0000000000007b1d */ /* 0x000fec0000010000 */
[----:B------:R-:W-:Y:S04]  /*0710*/  @!P0 LDS R12, [R12] ;  /* 0x000000000c0c8984 */ /* 0x000fe80000000800 */
[----:B------:R-:W1:Y:S02]  /*0720*/  @!P0 LDS R13, [R6] ;  /* 0x00000000060d8984 */ /* 0x000e640000000800 */
[----:B-1----:R-:W-:-:S05]  /*0730*/  @!P0 FADD R13, R12, R13 ;  /* 0x0000000d0c0d8221 */ /* 0x002fca0000000000 */
[----:B------:R1:W-:Y:S01]  /*0740*/  @!P0 STS [R6], R13 ;  /* 0x0000000d06008388 */ /* 0x0003e20000000800 */
[----:B------:R-:W-:-:S13]  /*0750*/  ISETP.NE.AND P0, PT, R9, RZ, PT ;  /* 0x000000ff0900720c */ /* 0x000fda0003f05270 */
[----:B-1----:R-:W-:Y:S05]  /*0760*/  @P0 BRA `(.L_x_5) ;  /* 0xfffffffc00100947 */ /* 0x002fea000383ffff */
.L_x_4:
[----:B------:R-:W-:Y:S05]  /*0770*/  @!P2 BRA `(.L_x_3) ;  /* 0x00000000004ca947 */ /* 0x000fea0003800000 */
[----:B------:R-:W-:Y:S02]  /*0780*/  IMAD.MOV R7, RZ, RZ, -R7 ;  /* 0x000000ffff077224 */ /* 0x000fe400078e0a07 */
[----:B------:R-:W-:Y:S02]  /*0790*/  IMAD.MOV.U32 R13, RZ, RZ, 0x1 ;  /* 0x00000001ff0d7424 */ /* 0x000fe400078e00ff */
[----:B------:R-:W-:-:S07]  /*07a0*/  IMAD.MOV.U32 R15, RZ, RZ, -0x2 ;  /* 0xfffffffeff0f7424 */ /* 0x000fce00078e00ff */
.L_x_6:
[-C--:B------:R-:W-:Y:S01]  /*07b0*/  SHF.L.U32 R11, R13, R8.reuse, RZ ;  /* 0x000000080d0b7219 */ /* 0x080fe200000006ff */
[----:B------:R-:W-:Y:S01]  /*07c0*/  BAR.SYNC.DEFER_BLOCKING 0x0 ;  /* 0x0000000000007b1d */ /* 0x000fe20000010000 */
[----:B------:R-:W-:Y:S01]  /*07d0*/  SHF.L.U32 R9, R15, R8, RZ ;  /* 0x000000080f097219 */ /* 0x000fe200000006ff */
[----:B------:R-:W-:Y:S01]  /*07e0*/  VIADD R7, R7, 0x1 ;  /* 0x0000000107077836 */ /* 0x000fe20000000000 */
[----:B------:R-:W-:Y:S01]  /*07f0*/  ISETP.GE.U32.AND P0, PT, R4, R11, PT ;  /* 0x0000000b0400720c */ /* 0x000fe20003f06070 */
[----:B------:R-:W-:Y:S01]  /*0800*/  VIADD R8, R8, 0x1 ;  /* 0x0000000108087836 */ /* 0x000fe20000000000 */
[----:B------:R-:W-:-:S04]  /*0810*/  LOP3.LUT R9, R9, R4, RZ, 0xfc, !PT ;  /* 0x0000000409097212 */ /* 0x000fc800078efcff */
[----:B------:R-:W-:-:S13]  /*0820*/  ISETP.NE.OR P0, PT, R9, -0x1, !P0 ;  /* 0xffffffff0900780c */ /* 0x000fda0004705670 */
[----:B------:R-:W-:Y:S01]  /*0830*/  @!P0 IMAD.IADD R9, R4, 0x1, -R11 ;  /* 0x0000000104098824 */ /* 0x000fe200078e0a0b */
[----:B------:R-:W-:Y:S04]  /*0840*/  @!P0 LDS R10, [R6] ;  /* 0x00000000060a8984 */ /* 0x000fe80000000800 */
[----:B------:R-:W-:-:S06]  /*0850*/  @!P0 LEA R9, R9, UR9, 0x2 ;  /* 0x0000000909098c11 */ /* 0x000fcc000f8e10ff */
[----:B------:R-:W1:Y:S02]  /*0860*/  @!P0 LDS R9, [R9] ;  /* 0x0000000009098984 */ /* 0x000e640000000800 */
[----:B-1----:R-:W-:-:S05]  /*0870*/  @!P0 FADD R11, R9, R10 ;  /* 0x0000000a090b8221 */ /* 0x002fca0000000000 */
[----:B------:R2:W-:Y:S01]  /*0880*/  @!P0 STS [R6], R11 ;  /* 0x0000000b06008388 */ /* 0x0005e20000000800 */
[----:B------:R-:W-:-:S13]  /*0890*/  ISETP.NE.AND P0, PT, R7, RZ, PT ;  /* 0x000000ff0700720c */ /* 0x000fda0003f05270 */
[----:B--2---:R-:W-:Y:S05]  /*08a0*/  @P0 BRA `(.L_x_6) ;  /* 0xfffffffc00c00947 */ /* 0x004fea000383ffff */
.L_x_3:
[----:B------:R-:W-:Y:S01]  /*08b0*/  UIADD3 UR4, UPT, UPT, UR6, -0x1, URZ ;  /* 0xffffffff06047890 */ /* 0x000fe2000fffe0ff */
[----:B------:R-:W-:-:S05]  /*08c0*/  VIADD R7, R0, 0xffffffff ;  /* 0xffffffff00077836 */ /* 0x000fca0000000000 */
[----:B------:R-:W-:-:S13]  /*08d0*/  ISETP.NE.AND P0, PT, R4, UR4, PT ;  /* 0x0000000404007c0c */ /* 0x000fda000bf05270 */
[----:B------:R2:W-:Y:S01]  /*08e0*/  @!P0 STS [R6], RZ ;  /* 0x000000ff06008388 */ /* 0x0005e20000000800 */
[----:B------:R-:W-:Y:S01]  /*08f0*/  BAR.SYNC.DEFER_BLOCKING 0x0 ;  /* 0x0000000000007b1d */ /* 0x000fe20000010000 */
[----:B------:R-:W-:-:S13]  /*0900*/  ISETP.GE.AND P0, PT, R7, RZ, PT ;  /* 0x000000ff0700720c */ /* 0x000fda0003f06270 */
[----:B--2---:R-:W-:Y:S05]  /*0910*/  @!P0 BRA `(.L_x_7) ;  /* 0x0000000400608947 */ /* 0x004fea0003800000 */
[----:B-1----:R-:W-:Y:S02]  /*0920*/  LOP3.LUT P0, R8, R0, 0x3, RZ, 0xc0, !PT ;  /* 0x0000000300087812 */ /* 0x002fe4000780c0ff */
[----:B------:R-:W-:-:S11]  /*0930*/  ISETP.GE.U32.AND P1, PT, R7, 0x3, PT ;  /* 0x000000030700780c */ /* 0x000fd60003f26070 */
[----:B------:R-:W-:Y:S05]  /*0940*/  @!P0 BRA `(.L_x_8) ;  /* 0x0000000000588947 */ /* 0x000fea0003800000 */
[----:B------:R-:W-:Y:S02]  /*0950*/  IMAD.MOV R8, RZ, RZ, -R8 ;  /* 0x000000ffff087224 */ /* 0x000fe400078e0a08 */
[----:B------:R-:W-:Y:S02]  /*0960*/  IMAD.MOV.U32 R12, RZ, RZ, 0x1 ;  /* 0x00000001ff0c7424 */ /* 0x000fe400078e00ff */
[----:B------:R-:W-:-:S07]  /*0970*/  IMAD.MOV.U32 R13, RZ, RZ, -0x1 ;  /* 0xffffffffff0d7424 */ /* 0x000fce00078e00ff */
.L_x_9:
[----:B------:R-:W-:Y:S01]  /*0980*/  VIADD R0, R7, 0x1 ;  /* 0x0000000107007836 */ /* 0x000fe20000000000 */
[----:B------:R-:W-:Y:S01]  /*0990*/  SHF.L.U32 R11, R12, R7, RZ ;  /* 0x000000070c0b7219 */ /* 0x000fe200000006ff */
[----:B------:R-:W-:Y:S01]  /*09a0*/  BAR.SYNC.DEFER_BLOCKING 0x0 ;  /* 0x0000000000007b1d */ /* 0x000fe20000010000 */
[----:B------:R-:W-:Y:S02]  /*09b0*/  VIADD R8, R8, 0x1 ;  /* 0x0000000108087836 */ /* 0x000fe40000000000 */
[----:B------:R-:W-:Y:S02]  /*09c0*/  SHF.L.U32 R9, R13, R0, RZ ;  /* 0x000000000d097219 */ /* 0x000fe400000006ff */
[----:B------:R-:W-:Y:S02]  /*09d0*/  ISETP.GE.U32.AND P0, PT, R4, R11, PT ;  /* 0x0000000b0400720c */ /* 0x000fe40003f06070 */
[----:B------:R-:W-:-:S04]  /*09e0*/  LOP3.LUT R9, R9, R4, RZ, 0xfc, !PT ;  /* 0x0000000409097212 */ /* 0x000fc800078efcff */
[----:B------:R-:W-:-:S13]  /*09f0*/  ISETP.NE.OR P0, PT, R9, -0x1, !P0 ;  /* 0xffffffff0900780c */ /* 0x000fda0004705670 */
[----:B------:R-:W-:Y:S01]  /*0a00*/  @!P0 IMAD.IADD R0, R4, 0x1, -R11 ;  /* 0x0000000104008824 */ /* 0x000fe200078e0a0b */
[----:B------:R-:W1:Y:S04]  /*0a10*/  @!P0 LDS R10, [R6] ;  /* 0x00000000060a8984 */ /* 0x000e680000000800 */
[----:B------:R-:W-:-:S05]  /*0a20*/  @!P0 LEA R9, R0, UR9, 0x2 ;  /* 0x0000000900098c11 */ /* 0x000fca000f8e10ff */
[----:B------:R-:W2:Y:S04]  /*0a30*/  @!P0 LDS R0, [R9] ;  /* 0x0000000009008984 */ /* 0x000ea80000000800 */
[----:B-1----:R1:W-:Y:S01]  /*0a40*/  @!P0 STS [R9], R10 ;  /* 0x0000000a09008388 */ /* 0x0023e20000000800 */
[----:B--2---:R-:W-:Y:S01]  /*0a50*/  @!P0 FADD R11, R0, R10 ;  /* 0x0000000a000b8221 */ /* 0x004fe20000000000 */
[----:B------:R-:W-:-:S04]  /*0a60*/  IMAD.MOV.U32 R0, RZ, RZ, R7 ;  /* 0x000000ffff007224 */ /* 0x000fc800078e0007 */
[----:B------:R1:W-:Y:S01]  /*0a70*/  @!P0 STS [R6], R11 ;  /* 0x0000000b06008388 */ /* 0x0003e20000000800 */
[----:B------:R-:W-:Y:S01]  /*0a80*/  ISETP.NE.AND P0, PT, R8, RZ, PT ;  /* 0x000000ff0800720c */ /* 0x000fe20003f05270 */
[----:B------:R-:W-:-:S12]  /*0a90*/  VIADD R7, R0, 0xffffffff ;  /* 0xffffffff00077836 */ /* 0x000fd80000000000 */
[----:B-1----:R-:W-:Y:S05]  /*0aa0*/  @P0 BRA `(.L_x_9) ;  /* 0xfffffffc00b40947 */ /* 0x002fea000383ffff */
.L_x_8:
[----:B------:R-:W-:Y:S05]  /*0ab0*/  @!P1 BRA `(.L_x_7) ;  /* 0x0000000000f89947 */ /* 0x000fea0003800000 */
[----:B------:R-:W-:-:S07]  /*0ac0*/  VIADD R10, R7, 0x4 ;  /* 0x00000004070a7836 */ /* 0x000fce0000000000 */
.L_x_10:
[----:B------:R-:W-:Y:S01]  /*0ad0*/  IMAD.MOV.U32 R9, RZ, RZ, -0x1 ;  /* 0xffffffffff097424 */ /* 0x000fe200078e00ff */
[----:B------:R-:W-:Y:S01]  /*0ae0*/  BAR.SYNC.DEFER_BLOCKING 0x0 ;  /* 0x0000000000007b1d */ /* 0x000fe20000010000 */
[C---:B------:R-:W-:Y:S02]  /*0af0*/  VIADD R7, R10.reuse, 0xfffffffc ;  /* 0xfffffffc0a077836 */ /* 0x040fe40000000000 */
[----:B------:R-:W-:Y:S01]  /*0b00*/  IMAD.MOV.U32 R8, RZ, RZ, 0x1 ;  /* 0x00000001ff087424 */ /* 0x000fe200078e00ff */
[----:B------:R-:W-:Y:S01]  /*0b10*/  SHF.L.U32 R11, R9, R0, RZ ;  /* 0x00000000090b7219 */ /* 0x000fe200000006ff */
[C---:B------:R-:W-:Y:S02]  /*0b20*/  VIADD R17, R10.reuse, 0xfffffffb ;  /* 0xfffffffb0a117836 */ /* 0x040fe40000000000 */
[----:B------:R-:W-:Y:S01]  /*0b30*/  VIADD R16, R10, 0xfffffffa ;  /* 0xfffffffa0a107836 */ /* 0x000fe20000000000 */
[----:B------:R-:W-:Y:S02]  /*0b40*/  SHF.L.U32 R13, R8, R7, RZ ;  /* 0x00000007080d7219 */ /* 0x000fe400000006ff */
[----:B------:R-:W-:-:S02]  /*0b50*/  LOP3.LUT R11, R11, R4, RZ, 0xfc, !PT ;  /* 0x000000040b0b7212 */ /* 0x000fc400078efcff */
[----:B------:R-:W-:Y:S02]  /*0b60*/  ISETP.GE.U32.AND P1, PT, R4, R13, PT ;  /* 0x0000000d0400720c */ /* 0x000fe40003f26070 */
[----:B------:R-:W-:Y:S02]  /*0b70*/  SHF.L.U32 R15, R8, R17, RZ ;  /* 0x00000011080f7219 */ /* 0x000fe400000006ff */
[----:B------:R-:W-:Y:S02]  /*0b80*/  ISETP.NE.OR P1, PT, R11, -0x1, !P1 ;  /* 0xffffffff0b00780c */ /* 0x000fe40004f25670 */
[----:B------:R-:W-:Y:S02]  /*0b90*/  ISETP.GE.U32.AND P0, PT, R4, R15, PT ;  /* 0x0000000f0400720c */ /* 0x000fe40003f06070 */
[----:B------:R-:W-:Y:S02]  /*0ba0*/  SHF.L.U32 R17, R9, R17, RZ ;  /* 0x0000001109117219 */ /* 0x000fe400000006ff */
[----:B------:R-:W-:-:S02]  /*0bb0*/  SHF.L.U32 R19, R8, R16, RZ ;  /* 0x0000001008137219 */ /* 0x000fc400000006ff */
[----:B------:R-:W-:-:S05]  /*0bc0*/  LOP3.LUT R17, R17, R4, RZ, 0xfc, !PT ;  /* 0x0000000411117212 */ /* 0x000fca00078efcff */
[----:B------:R-:W-:Y:S01]  /*0bd0*/  @!P1 IMAD.IADD R0, R4, 0x1, -R13 ;  /* 0x0000000104009824 */ /* 0x000fe200078e0a0d */
[----:B------:R-:W1:Y:S01]  /*0be0*/  @!P1 LDS R12, [R6] ;  /* 0x00000000060c9984 */ /* 0x000e620000000800 */
[C---:B------:R-:W-:Y:S02]  /*0bf0*/  SHF.L.U32 R13, R9.reuse, R7, RZ ;  /* 0x00000007090d7219 */ /* 0x040fe400000006ff */
[----:B------:R-:W-:Y:S02]  /*0c00*/  SHF.L.U32 R9, R9, R16, RZ ;  /* 0x0000001009097219 */ /* 0x000fe400000006ff */
[----:B------:R-:W-:Y:S02]  /*0c10*/  @!P1 LEA R0, R0, UR9, 0x2 ;  /* 0x0000000900009c11 */ /* 0x000fe4000f8e10ff */
[-C--:B------:R-:W-:Y:S02]  /*0c20*/  LOP3.LUT R13, R13, R4.reuse, RZ, 0xfc, !PT ;  /* 0x000000040d0d7212 */ /* 0x080fe400078efcff */
[----:B------:R-:W-:Y:S01]  /*0c30*/  LOP3.LUT R9, R9, R4, RZ, 0xfc, !PT ;  /* 0x0000000409097212 */ /* 0x000fe200078efcff */
[----:B------:R-:W2:Y:S01]  /*0c40*/  @!P1 LDS R11, [R0] ;  /* 0x00000000000b9984 */ /* 0x000ea20000000800 */
[----:B------:R-:W-:-:S13]  /*0c50*/  ISETP.NE.OR P0, PT, R13, -0x1, !P0 ;  /* 0xffffffff0d00780c */ /* 0x000fda0004705670 */
[----:B------:R-:W-:-:S05]  /*0c60*/  @!P0 IMAD.IADD R13, R4, 0x1, -R15 ;  /* 0x00000001040d8824 */ /* 0x000fca00078e0a0f */
[----:B------:R-:W-:Y:S01]  /*0c70*/  @!P0 LEA R13, R13, UR9, 0x2 ;  /* 0x000000090d0d8c11 */ /* 0x000fe2000f8e10ff */
[----:B-1----:R1:W-:Y:S01]  /*0c80*/  @!P1 STS [R0], R12 ;  /* 0x0000000c00009388 */ /* 0x0023e20000000800 */
[----:B--2---:R-:W-:-:S05]  /*0c90*/  @!P1 FADD R11, R11, R12 ;  /* 0x0000000c0b0b9221 */ /* 0x004fca0000000000 */
[----:B------:R-:W-:Y:S01]  /*0ca0*/  @!P1 STS [R6], R11 ;  /* 0x0000000b06009388 */ /* 0x000fe20000000800 */
[----:B------:R-:W-:Y:S01]  /*0cb0*/  BAR.SYNC.DEFER_BLOCKING 0x0 ;  /* 0x0000000000007b1d */ /* 0x000fe20000010000 */
[----:B------:R-:W-:-:S04]  /*0cc0*/  ISETP.GE.U32.AND P1, PT, R4, R19, PT ;  /* 0x000000130400720c */ /* 0x000fc80003f26070 */
[----:B------:R-:W-:-:S13]  /*0cd0*/  ISETP.NE.OR P1, PT, R17, -0x1, !P1 ;  /* 0xffffffff1100780c */ /* 0x000fda0004f25670 */
[----:B-1----:R-:W-:-:S05]  /*0ce0*/  @!P1 IMAD.IADD R0, R4, 0x1, -R19 ;  /* 0x0000000104009824 */ /* 0x002fca00078e0a13 */
[----:B------:R-:W-:Y:S01]  /*0cf0*/  @!P1 LEA R12, R0, UR9, 0x2 ;  /* 0x00000009000c9c11 */ /* 0x000fe2000f8e10ff */
[----:B------:R-:W-:Y:S01]  /*0d00*/  @!P0 LDS R14, [R13] ;  /* 0x000000000d0e8984 */ /* 0x000fe20000000800 */
[----:B------:R-:W-:-:S03]  /*0d10*/  VIADD R0, R10, 0xfffffff9 ;  /* 0xfffffff90a007836 */ /* 0x000fc60000000000 */
[----:B------:R-:W1:Y:S02]  /*0d20*/  @!P0 LDS R15, [R6] ;  /* 0x00000000060f8984 */ /* 0x000e640000000800 */
[----:B------:R-:W-:Y:S01]  /*0d30*/  SHF.L.U32 R19, R8, R0, RZ ;  /* 0x0000000008137219 */ /* 0x000fe200000006ff */
[----:B-1----:R-:W-:Y:S01]  /*0d40*/  @!P0 FADD R11, R14, R15 ;  /* 0x0000000f0e0b8221 */ /* 0x002fe20000000000 */
[----:B------:R-:W-:Y:S04]  /*0d50*/  @!P0 STS [R13], R15 ;  /* 0x0000000f0d008388 */ /* 0x000fe80000000800 */
[----:B------:R-:W-:Y:S01]  /*0d60*/  @!P0 STS [R6], R11 ;  /* 0x0000000b06008388 */ /* 0x000fe20000000800 */
[----:B------:R-:W-:Y:S01]  /*0d70*/  BAR.SYNC.DEFER_BLOCKING 0x0 ;  /* 0x0000000000007b1d */ /* 0x000fe20000010000 */
[----:B------:R-:W-:-:S04]  /*0d80*/  ISETP.GE.U32.AND P0, PT, R4, R19, PT ;  /* 0x000000130400720c */ /* 0x000fc80003f06070 */
[----:B------:R-:W-:-:S13]  /*0d90*/  ISETP.NE.OR P0, PT, R9, -0x1, !P0 ;  /* 0xffffffff0900780c */ /* 0x000fda0004705670 */
[----:B------:R-:W-:-:S05]  /*0da0*/  @!P0 IMAD.IADD R8, R4, 0x1, -R19 ;  /* 0x0000000104088824 */ /* 0x000fca00078e0a13 */
[----:B------:R-:W-:Y:S01]  /*0db0*/  @!P0 LEA R8, R8, UR9, 0x2 ;  /* 0x0000000908088c11 */ /* 0x000fe2000f8e10ff */
[----:B------:R-:W-:Y:S04]  /*0dc0*/  @!P1 LDS R14, [R12] ;  /* 0x000000000c0e9984 */ /* 0x000fe80000000800 */
[----:B------:R-:W1:Y:S02]  /*0dd0*/  @!P1 LDS R17, [R6] ;  /* 0x0000000006119984 */ /* 0x000e640000000800 */
[----:B-1----:R-:W-:Y:S02]  /*0de0*/  @!P1 FADD R9, R14, R17 ;  /* 0x000000110e099221 */ /* 0x002fe40000000000 */
[----:B------:R-:W-:Y:S04]  /*0df0*/  @!P1 STS [R12], R17 ;  /* 0x000000110c009388 */ /* 0x000fe80000000800 */
[----:B------:R-:W-:Y:S01]  /*0e00*/  @!P1 STS [R6], R9 ;  /* 0x0000000906009388 */ /* 0x000fe20000000800 */
[----:B------:R-:W-:Y:S06]  /*0e10*/  BAR.SYNC.DEFER_BLOCKING 0x0 ;  /* 0x0000000000007b1d */ /* 0x000fec0000010000 */
[----:B------:R-:W-:Y:S04]  /*0e20*/  @!P0 LDS R10, [R8] ;  /* 0x00000000080a8984 */ /* 0x000fe80000000800 */
[----:B------:R-:W1:Y:S02]  /*0e30*/  @!P0 LDS R11, [R6] ;  /* 0x00000000060b8984 */ /* 0x000e640000000800 */
[----:B-1----:R-:W-:-:S02]  /*0e40*/  @!P0 FADD R13, R10, R11 ;  /* 0x0000000b0a0d8221 */ /* 0x002fc40000000000 */
[----:B------:R2:W-:Y:S01]  /*0e50*/  @!P0 STS [R8], R11 ;  /* 0x0000000b08008388 */ /* 0x0005e20000000800 */
[----:B------:R-:W-:-:S03]  /*0e60*/  IMAD.MOV.U32 R10, RZ, RZ, R7 ;  /* 0x000000ffff0a7224 */ /* 0x000fc600078e0007 */
[----:B------:R2:W-:Y:S01]  /*0e70*/  @!P0 STS [R6], R13 ;  /* 0x0000000d06008388 */ /* 0x0005e20000000800 */
[----:B------:R-:W-:-:S13]  /*0e80*/  ISETP.GT.AND P0, PT, R7, 0x3, PT ;  /* 0x000000030700780c */ /* 0x000fda0003f04270 */
[----:B--2---:R-:W-:Y:S05]  /*0e90*/  @P0 BRA `(.L_x_10) ;  /* 0xfffffffc000c0947 */ /* 0x004fea000383ffff */
.L_x_7:
[----:B------:R-:W2:Y:S01]  /*0ea0*/  LDCU UR4, c[0x0][0x388] ;  /* 0x00007100ff0477ac */ /* 0x000ea20008000800 */
[----:B------:R-:W-:Y:S01]  /*0eb0*/  BAR.SYNC.DEFER_BLOCKING 0x0 ;  /* 0x0000000000007b1d */ /* 0x000fe20000010000 */
[----:B--2---:R-:W-:-:S13]  /*0ec0*/  ISETP.GE.U32.AND P0, PT, R4, UR4, PT ;  /* 0x0000000404007c0c */ /* 0x004fda000bf06070 */
[----:B------:R-:W-:Y:S05]  /*0ed0*/  @P0 EXIT ;  /* 0x000000000000094d */ /* 0x000fea0003800000 */
[----:B01----:R-:W-:Y:S04]  /*0ee0*/  LDS R6, [R6] ;  /* 0x0000000006067984 */ /* 0x003fe80000000800 */
[----:B------:R-:W0:Y:S02]  /*0ef0*/  LDS R5, [R5] ;  /* 0x0000000005057984 */ /* 0x000e240000000800 */
[----:B0-----:R-:W-:-:S05]  /*0f00*/  FADD R7, R6, R5 ;  /* 0x0000000506077221 */ /* 0x001fca0000000000 */
[----:B------:R-:W-:Y:S01]  /*0f10*/  STG.E desc[UR10][R2.64], R7 ;  /* 0x0000000702007986 */ /* 0x000fe2000c10190a */
[----:B------:R-:W-:Y:S05]  /*0f20*/  EXIT ;  /* 0x000000000000794d */ /* 0x000fea0003800000 */
.L_x_11:
        /* <DEDUP_REMOVED lines=13> */
.L_x_25:


//--------------------- .text._Z28local_scan_brent_kung_kernelPfS_S_j --------------------------
	.section	.text._Z28local_scan_brent_kung_kernelPfS_S_j,"ax",@progbits
	.align	128
        .global         _Z28local_scan_brent_kung_kernelPfS_S_j
        .type           _Z28local_scan_brent_kung_kernelPfS_S_j,@function
        .size           _Z28local_scan_brent_kung_kernelPfS_S_j,(.L_x_26 - _Z28local_scan_brent_kung_kernelPfS_S_j)
        .other          _Z28local_scan_brent_kung_kernelPfS_S_j,@"STO_CUDA_ENTRY STV_DEFAULT"
_Z28local_scan_brent_kung_kernelPfS_S_j:
.text._Z28local_scan_brent_kung_kernelPfS_S_j:
[----:B------:R-:W-:Y:S01]  /*0000*/  LDC R1, c[0x0][0x37c] ;  /* 0x0000df00ff017b82 */ /* 0x000fe20000000800 */
[----:B------:R-:W0:Y:S07]  /*0010*/  S2R R10, SR_TID.X ;  /* 0x00000000000a7919 */ /* 0x000e2e0000002100 */
[----:B------:R-:W1:Y:S01]  /*0020*/  S2UR UR5, SR_CgaCtaId ;  /* 0x00000000000579c3 */ /* 0x000e620000008800 */
[----:B------:R-:W-:Y:S01]  /*0030*/  UMOV UR4, 0x400 ;  /* 0x0000040000047882 */ /* 0x000fe20000000000 */
[----:B------:R-:W2:Y:S01]  /*0040*/  LDCU.64 UR6, c[0x0][0x358] ;  /* 0x00006b00ff0677ac */ /* 0x000ea20008000a00 */
[----:B------:R-:W3:Y:S01]  /*0050*/  S2R R4, SR_CTAID.X ;  /* 0x0000000000047919 */ /* 0x000ee20000002500 */
[----:B------:R-:W-:Y:S01]  /*0060*/  BSSY.RECONVERGENT B0, `(.L_x_12) ;  /* 0x0000014000007945 */ /* 0x000fe20003800200 */
[----:B------:R-:W-:Y:S01]  /*0070*/  IMAD.MOV.U32 R5, RZ, RZ, RZ ;  /* 0x000000ffff057224 */ /* 0x000fe200078e00ff */
[----:B-1----:R-:W-:Y:S01]  /*0080*/  ULEA UR4, UR5, UR4, 0x18 ;  /* 0x0000000405047291 */ /* 0x002fe2000f8ec0ff */
[C---:B0-----:R-:W-:Y:S01]  /*0090*/  ISETP.GT.U32.AND P2, PT, R10.reuse, 0xff, PT ;  /* 0x000000ff0a00780c */ /* 0x041fe20003f44070 */
[----:B------:R-:W-:-:S03]  /*00a0*/  IMAD.SHL.U32 R3, R10, 0x4, RZ ;  /* 0x000000040a037824 */ /* 0x000fc600078e00ff */
[----:B------:R-:W-:Y:S01]  /*00b0*/  P2R R0, PR, RZ, 0x4 ;  /* 0x00000004ff007803 */ /* 0x000fe20000000000 */
[----:B---3--:R-:W-:Y:S01]  /*00c0*/  IMAD.SHL.U32 R2, R4, 0x400, RZ ;  /* 0x0000040004027824 */ /* 0x008fe200078e00ff */
[----:B------:R-:W-:-:S07]  /*00d0*/  LEA R0, R10, UR4, 0x4 ;  /* 0x000000040a007c11 */ /* 0x000fce000f8e20ff */
[----:B--2---:R-:W-:Y:S05]  /*00e0*/  @P2 BRA `(.L_x_13) ;  /* 0x00000000002c2947 */ /* 0x004fea0003800000 */
[----:B------:R-:W0:Y:S01]  /*00f0*/  LDCU UR5, c[0x0][0x398] ;  /* 0x00007300ff0577ac */ /* 0x000e220008000800 */
[----:B------:R-:W-:-:S05]  /*0100*/  IMAD.IADD R9, R2, 0x1, R3 ;  /* 0x0000000102097824 */ /* 0x000fca00078e0203 */
[----:B0-----:R-:W-:-:S13]  /*0110*/  ISETP.GE.U32.AND P0, PT, R9, UR5, PT ;  /* 0x0000000509007c0c */ /* 0x001fda000bf06070 */
[----:B------:R-:W-:Y:S05]  /*0120*/  @P0 BRA `(.L_x_14) ;  /* 0x0000000000180947 */ /* 0x000fea0003800000 */
[----:B------:R-:W0:Y:S02]  /*0130*/  LDC.64 R6, c[0x0][0x380] ;  /* 0x0000e000ff067b82 */ /* 0x000e240000000a00 */
[----:B0-----:R-:W-:-:S06]  /*0140*/  IMAD.WIDE.U32 R6, R9, 0x4, R6 ;  /* 0x0000000409067825 */ /* 0x001fcc00078e0006 */
[----:B------:R-:W2:Y:S02]  /*0150*/  LDG.E R6, desc[UR6][R6.64] ;  /* 0x0000000606067981 */ /* 0x000ea4000c1e1900 */
[----:B--2---:R-:W-:-:S05]  /*0160*/  FADD R5, RZ, R6 ;  /* 0x00000006ff057221 */ /* 0x004fca0000000000 */
[----:B------:R0:W-:Y:S01]  /*0170*/  STS [R0], R5 ;  /* 0x0000000500007388 */ /* 0x0001e20000000800 */
[----:B------:R-:W-:Y:S05]  /*0180*/  BRA `(.L_x_13) ;  /* 0x0000000000047947 */ /* 0x000fea0003800000 */
.L_x_14:
[----:B------:R1:W-:Y:S02]  /*0190*/  STS [R0], RZ ;  /* 0x000000ff00007388 */ /* 0x0003e40000000800 */
.L_x_13:
[----:B------:R-:W-:Y:S05]  /*01a0*/  BSYNC.RECONVERGENT B0 ;  /* 0x0000000000007941 */ /* 0x000fea0003800200 */
.L_x_12:
[----:B------:R-:W2:Y:S01]  /*01b0*/  LDCU.64 UR8, c[0x0][0x380] ;  /* 0x00007000ff0877ac */ /* 0x000ea20008000a00 */
[----:B------:R-:W-:Y:S01]  /*01c0*/  IADD3 R7, P0, PT, R2, R3, RZ ;  /* 0x0000000302077210 */ /* 0x000fe20007f1e0ff */
[----:B------:R-:W-:Y:S04]  /*01d0*/  BSSY.RECONVERGENT B0, `(.L_x_15) ;  /* 0x0000017000007945 */ /* 0x000fe80003800200 */
[----:B------:R-:W-:Y:S01]  /*01e0*/  IMAD.X R8, RZ, RZ, RZ, P0 ;  /* 0x000000ffff087224 */ /* 0x000fe200000e06ff */
[----:B--2---:R-:W-:-:S04]  /*01f0*/  LEA R6, P0, R7, UR8, 0x2 ;  /* 0x0000000807067c11 */ /* 0x004fc8000f8010ff */
[----:B------:R-:W-:Y:S01]  /*0200*/  LEA.HI.X R7, R7, UR9, R8, 0x2, P0 ;  /* 0x0000000907077c11 */ /* 0x000fe200080f1408 */
[----:B------:R-:W-:Y:S08]  /*0210*/  @P2 BRA `(.L_x_16) ;  /* 0x0000000000482947 */ /* 0x000ff00003800000 */
[----:B------:R-:W2:Y:S01]  /*0220*/  LDCU UR5, c[0x0][0x398] ;  /* 0x00007300ff0577ac */ /* 0x000ea20008000800 */
[----:B------:R-:W-:Y:S01]  /*0230*/  IADD3 R8, PT, PT, R3, 0x1, R2 ;  /* 0x0000000103087810 */ /* 0x000fe20007ffe002 */
[----:B------:R-:W-:Y:S03]  /*0240*/  BSSY.RECONVERGENT B1, `(.L_x_17) ;  /* 0x0000007000017945 */ /* 0x000fe60003800200 */
[----:B--2---:R-:W-:-:S13]  /*0250*/  ISETP.GE.U32.AND P0, PT, R8, UR5, PT ;  /* 0x0000000508007c0c */ /* 0x004fda000bf06070 */
[----:B------:R2:W-:Y:S01]  /*0260*/  @P0 STS [R0+0x4], RZ ;  /* 0x000004ff00000388 */ /* 0x0005e20000000800 */
[----:B------:R-:W-:Y:S05]  /*0270*/  @P0 BRA `(.L_x_18) ;  /* 0x00000000000c0947 */ /* 0x000fea0003800000 */
[----:B------:R-:W0:Y:S02]  /*0280*/  LDG.E R8, desc[UR6][R6.64+0x4] ;  /* 0x0000040606087981 */ /* 0x000e24000c1e1900 */
[----:B0-----:R-:W-:-:S05]  /*0290*/  FADD R5, R5, R8 ;  /* 0x0000000805057221 */ /* 0x001fca0000000000 */
[----:B------:R3:W-:Y:S02]  /*02a0*/  STS [R0+0x4], R5 ;  /* 0x0000040500007388 */ /* 0x0007e40000000800 */
.L_x_18:
[----:B------:R-:W-:Y:S05]  /*02b0*/  BSYNC.RECONVERGENT B1 ;  /* 0x0000000000017941 */ /* 0x000fea0003800200 */
.L_x_17:
[----:B------:R-:W4:Y:S01]  /*02c0*/  LDCU UR5, c[0x0][0x398] ;  /* 0x00007300ff0577ac */ /* 0x000f220008000800 */
[----:B------:R-:W-:-:S04]  /*02d0*/  IADD3 R8, PT, PT, R3, 0x2, R2 ;  /* 0x0000000203087810 */ /* 0x000fc80007ffe002 */
[----:B----4-:R-:W-:-:S13]  /*02e0*/  ISETP.GE.U32.AND P0, PT, R8, UR5, PT ;  /* 0x0000000508007c0c */ /* 0x010fda000bf06070 */
[----:B------:R4:W-:Y:S01]  /*02f0*/  @P0 STS [R0+0x8], RZ ;  /* 0x000008ff00000388 */ /* 0x0009e20000000800 */
[----:B------:R-:W-:Y:S05]  /*0300*/  @P0 BRA `(.L_x_16) ;  /* 0x00000000000c0947 */ /* 0x000fea0003800000 */
[----:B------:R-:W0:Y:S02]  /*0310*/  LDG.E R8, desc[UR6][R6.64+0x8] ;  /* 0x0000080606087981 */ /* 0x000e24000c1e1900 */
[----:B0--3--:R-:W-:-:S05]  /*0320*/  FADD R5, R5, R8 ;  /* 0x0000000805057221 */ /* 0x009fca0000000000 */
[----:B------:R0:W-:Y:S02]  /*0330*/  STS [R0+0x8], R5 ;  /* 0x0000080500007388 */ /* 0x0001e40000000800 */
.L_x_16:
[----:B------:R-:W-:Y:S05]  /*0340*/  BSYNC.RECONVERGENT B0 ;  /* 0x0000000000007941 */ /* 0x000fea0003800200 */
.L_x_15:
[----:B------:R-:W-:Y:S01]  /*0350*/  LOP3.LUT R8, R10, 0x301, RZ, 0xc0, !PT ;  /* 0x000003010a087812 */ /* 0x000fe200078ec0ff */
[----:B------:R-:W-:Y:S03]  /*0360*/  BSSY.RECONVERGENT B0, `(.L_x_19) ;  /* 0x000000b000007945 */ /* 0x000fe60003800200 */
[----:B------:R-:W-:Y:S01]  /*0370*/  ISETP.NE.AND P0, PT, R8, 0x1, PT ;  /* 0x000000010800780c */ /* 0x000fe20003f05270 */
[----:B------:R-:W-:-:S12]  /*0380*/  @P2 BRA `(.L_x_20) ;  /* 0x0000000000202947 */ /* 0x000fd80003800000 */
[----:B------:R-:W5:Y:S01]  /*0390*/  LDCU UR5, c[0x0][0x398] ;  /* 0x00007300ff0577ac */ /* 0x000f620008000800 */
[----:B------:R-:W-:-:S04]  /*03a0*/  IADD3 R8, PT, PT, R3, 0x3, R2 ;  /* 0x0000000303087810 */ /* 0x000fc80007ffe002 */
[----:B-----5:R-:W-:-:S13]  /*03b0*/  ISETP.GE.U32.AND P1, PT, R8, UR5, PT ;  /* 0x0000000508007c0c */ /* 0x020fda000bf26070 */
[----:B------:R0:W-:Y:S01]  /*03c0*/  @P1 STS [R0+0xc], RZ ;  /* 0x00000cff00001388 */ /* 0x0001e20000000800 */
[----:B------:R-:W-:Y:S05]  /*03d0*/  @P1 BRA `(.L_x_20) ;  /* 0x00000000000c1947 */ /* 0x000fea0003800000 */
[----:B------:R-:W0:Y:S02]  /*03e0*/  LDG.E R6, desc[UR6][R6.64+0xc] ;  /* 0x00000c0606067981 */ /* 0x000e24000c1e1900 */
[----:B0--3--:R-:W-:-:S05]  /*03f0*/  FADD R5, R5, R6 ;  /* 0x0000000605057221 */ /* 0x009fca0000000000 */
[----:B------:R0:W-:Y:S02]  /*0400*/  STS [R0+0xc], R5 ;  /* 0x00000c0500007388 */ /* 0x0001e40000000800 */
.L_x_20:
[----:B------:R-:W-:Y:S05]  /*0410*/  BSYNC.RECONVERGENT B0 ;  /* 0x0000000000007941 */ /* 0x000fea0003800200 */
.L_x_19:
[----:B------:R-:W-:Y:S01]  /*0420*/  @!P2 STS [R3+UR4+0x1000], R5 ;  /* 0x001000050300a988 */ /* 0x000fe20008000804 */
[----:B------:R-:W-:Y:S08]  /*0430*/  BAR.SYNC.DEFER_BLOCKING 0x0 ;  /* 0x0000000000007b1d */ /* 0x000ff00000010000 */
[----:B------:R-:W-:Y:S01]  /*0440*/  BAR.SYNC.DEFER_BLOCKING 0x0 ;  /* 0x0000000000007b1d */ /* 0x000fe20000010000 */
[----:B------:R-:W-:-:S02]  /*0450*/  ISETP.GT.U32.AND P1, PT, R10, 0x1, PT ;  /* 0x000000010a00780c */ /* 0x000fc40003f24070 */
[C---:B------:R-:W-:Y:S02]  /*0460*/  LOP3.LUT R8, R10.reuse, 0x303, RZ, 0xc0, !PT ;  /* 0x000003030a087812 */ /* 0x040fe400078ec0ff */
[----:B------:R-:W-:Y:S01]  /*0470*/  ISETP.GT.U32.AND P3, PT, R10, 0xf, PT ;  /* 0x0000000f0a00780c */ /* 0x000fe20003f64070 */
[----:B------:R-:W-:Y:S01]  /*0480*/  BSSY.RECONVERGENT B0, `(.L_x_21) ;  /* 0x0000042000007945 */ /* 0x000fe20003800200 */
[----:B------:R-:W-:Y:S02]  /*0490*/  ISETP.EQ.AND P2, PT, R8, 0x3, P1 ;  /* 0x000000030800780c */ /* 0x000fe40000f42270 */
[C---:B------:R-:W-:Y:S02]  /*04a0*/  ISETP.GT.U32.AND P1, PT, R10.reuse, 0x3, PT ;  /* 0x000000030a00780c */ /* 0x040fe40003f24070 */
[----:B------:R-:W-:Y:S02]  /*04b0*/  P2R R9, PR, RZ, 0x4 ;  /* 0x00000004ff097803 */ /* 0x000fe40000000000 */
[----:B------:R-:W-:-:S02]  /*04c0*/  ISETP.GE.U32.AND P4, PT, R10, 0x20, PT ;  /* 0x000000200a00780c */ /* 0x000fc40003f86070 */
[C---:B------:R-:W-:Y:S02]  /*04d0*/  ISETP.GT.U32.AND P5, PT, R10.reuse, 0x3f, PT ;  /* 0x0000003f0a00780c */ /* 0x040fe40003fa4070 */
[----:B------:R-:W-:Y:S01]  /*04e0*/  ISETP.NE.AND P6, PT, R10, 0xff, PT ;  /* 0x000000ff0a00780c */ /* 0x000fe20003fc5270 */
[----:B------:R-:W-:Y:S04]  /*04f0*/  @!P0 LDS R6, [R3+UR4+0xffc] ;  /* 0x000ffc0403068984 */ /* 0x000fe80008000800 */
[----:B------:R-:W5:Y:S02]  /*0500*/  @!P0 LDS R7, [R3+UR4+0x1000] ;  /* 0x0010000403078984 */ /* 0x000f640008000800 */
[----:B-----5:R-:W-:Y:S01]  /*0510*/  @!P0 FADD R6, R6, R7 ;  /* 0x0000000706068221 */ /* 0x020fe20000000000 */
[----:B------:R-:W-:-:S04]  /*0520*/  LOP3.LUT R7, R10, 0x307, RZ, 0xc0, !PT ;  /* 0x000003070a077812 */ /* 0x000fc800078ec0ff */
[----:B------:R-:W-:Y:S01]  /*0530*/  @!P0 STS [R3+UR4+0x1000], R6 ;  /* 0x0010000603008988 */ /* 0x000fe20008000804 */
[----:B------:R-:W-:Y:S01]  /*0540*/  BAR.SYNC.DEFER_BLOCKING 0x0 ;  /* 0x0000000000007b1d */ /* 0x000fe20000010000 */
[----:B------:R-:W-:Y:S02]  /*0550*/  ISETP.EQ.AND P1, PT, R7, 0x7, P1 ;  /* 0x000000070700780c */ /* 0x000fe40000f22270 */
[----:B------:R-:W-:-:S03]  /*0560*/  LOP3.LUT R7, R10, 0x30f, RZ, 0xc0, !PT ;  /* 0x0000030f0a077812 */ /* 0x000fc600078ec0ff */
[----:B0--3--:R-:W-:Y:S04]  /*0570*/  @P2 LDS R5, [R3+UR4+0xff8] ;  /* 0x000ff80403052984 */ /* 0x009fe80008000800 */
[----:B------:R-:W0:Y:S02]  /*0580*/  @P2 LDS R8, [R3+UR4+0x1000] ;  /* 0x0010000403082984 */ /* 0x000e240008000800 */
[----:B0-----:R-:W-:-:S05]  /*0590*/  @P2 FADD R8, R5, R8 ;  /* 0x0000000805082221 */ /* 0x001fca0000000000 */
[----:B------:R-:W-:Y:S01]  /*05a0*/  @P2 STS [R3+UR4+0x1000], R8 ;  /* 0x0010000803002988 */ /* 0x000fe20008000804 */
[----:B------:R-:W-:Y:S01]  /*05b0*/  BAR.SYNC.DEFER_BLOCKING 0x0 ;  /* 0x0000000000007b1d */ /* 0x000fe20000010000 */
[----:B------:R-:W-:-:S04]  /*05c0*/  ISETP.GT.U32.AND P2, PT, R10, 0x7, PT ;  /* 0x000000070a00780c */ /* 0x000fc80003f44070 */
[----:B------:R-:W-:Y:S02]  /*05d0*/  ISETP.EQ.AND P2, PT, R7, 0xf, P2 ;  /* 0x0000000f0700780c */ /* 0x000fe40001742270 */
[----:B------:R-:W-:-:S04]  /*05e0*/  LOP3.LUT R7, R10, 0x31f, RZ, 0xc0, !PT ;  /* 0x0000031f0a077812 */ /* 0x000fc800078ec0ff */
[----:B------:R-:W-:Y:S02]  /*05f0*/  ISETP.EQ.AND P3, PT, R7, 0x1f, P3 ;  /* 0x0000001f0700780c */ /* 0x000fe40001f62270 */
[----:B------:R-:W-:-:S04]  /*0600*/  LOP3.LUT R7, R10, 0x33f, RZ, 0xc0, !PT ;  /* 0x0000033f0a077812 */ /* 0x000fc800078ec0ff */
[----:B------:R-:W-:Y:S02]  /*0610*/  ISETP.NE.OR P4, PT, R7, 0x3f, !P4 ;  /* 0x0000003f0700780c */ /* 0x000fe40006785670 */
[----:B------:R-:W-:-:S04]  /*0620*/  LOP3.LUT R7, R10, 0x37f, RZ, 0xc0, !PT ;  /* 0x0000037f0a077812 */ /* 0x000fc800078ec0ff */
[----:B------:R-:W-:Y:S01]  /*0630*/  ISETP.EQ.AND P5, PT, R7, 0x7f, P5 ;  /* 0x0000007f0700780c */ /* 0x000fe20002fa2270 */
[----:B------:R-:W-:Y:S04]  /*0640*/  @P1 LDS R5, [R3+UR4+0xff0] ;  /* 0x000ff00403051984 */ /* 0x000fe80008000800 */
[----:B------:R-:W0:Y:S02]  /*0650*/  @P1 LDS R6, [R3+UR4+0x1000] ;  /* 0x0010000403061984 */ /* 0x000e240008000800 */
[----:B0-----:R-:W-:-:S05]  /*0660*/  @P1 FADD R6, R5, R6 ;  /* 0x0000000605061221 */ /* 0x001fca0000000000 */
[----:B------:R-:W-:Y:S01]  /*0670*/  @P1 STS [R3+UR4+0x1000], R6 ;  /* 0x0010000603001988 */ /* 0x000fe20008000804 */
[----:B------:R-:W-:Y:S06]  /*0680*/  BAR.SYNC.DEFER_BLOCKING 0x0 ;  /* 0x0000000000007b1d */ /* 0x000fec0000010000 */
        /* <DEDUP_REMOVED lines=10> */
[----:B------:R-:W-:Y:S04]  /*0730*/  @!P4 LDS R5, [R3+UR4+0xf80] ;  /* 0x000f80040305c984 */ /* 0x000fe80008000800 */
[----:B------:R-:W0:Y:S02]  /*0740*/  @!P4 LDS R8, [R3+UR4+0x1000] ;  /* 0x001000040308c984 */ /* 0x000e240008000800 */
[----:B0-----:R-:W-:-:S05]  /*0750*/  @!P4 FADD R8, R5, R8 ;  /* 0x000000080508c221 */ /* 0x001fca0000000000 */
[----:B------:R-:W-:Y:S01]  /*0760*/  @!P4 STS [R3+UR4+0x1000], R8 ;  /* 0x001000080300c988 */ /* 0x000fe20008000804 */
[----:B------:R-:W-:Y:S06]  /*0770*/  BAR.SYNC.DEFER_BLOCKING 0x0 ;  /* 0x0000000000007b1d */ /* 0x000fec0000010000 */
[----:B------:R-:W-:Y:S04]  /*0780*/  @P5 LDS R5, [R3+UR4+0xf00] ;  /* 0x000f000403055984 */ /* 0x000fe80008000800 */
[----:B------:R-:W0:Y:S02]  /*0790*/  @P5 LDS R6, [R3+UR4+0x1000] ;  /* 0x0010000403065984 */ /* 0x000e240008000800 */
[----:B0-----:R-:W-:Y:S01]  /*07a0*/  @P5 FADD R6, R5, R6 ;  /* 0x0000000605065221 */ /* 0x001fe20000000000 */
[----:B------:R-:W-:-:S04]  /*07b0*/  P2R R5, PR, RZ, 0x40 ;  /* 0x00000040ff057803 */ /* 0x000fc80000000000 */
[----:B------:R0:W-:Y:S01]  /*07c0*/  @P5 STS [R3+UR4+0x1000], R6 ;  /* 0x0010000603005988 */ /* 0x0001e20008000804 */
[----:B------:R-:W-:Y:S06]  /*07d0*/  BAR.SYNC.DEFER_BLOCKING 0x0 ;  /* 0x0000000000007b1d */ /* 0x000fec0000010000 */
[----:B------:R-:W-:Y:S05]  /*07e0*/  @P6 BRA `(.L_x_22) ;  /* 0x00000000002c6947 */ /* 0x000fea0003800000 */
[----:B------:R-:W-:Y:S01]  /*07f0*/  LDS R5, [UR4+0x11fc] ;  /* 0x0011fc04ff057984 */ /* 0x000fe20008000800 */
[----:B------:R-:W3:Y:S03]  /*0800*/  LDC R7, c[0x0][0x370] ;  /* 0x0000dc00ff077b82 */ /* 0x000ee60000000800 */
[----:B0-----:R-:W0:Y:S01]  /*0810*/  LDS R6, [R3+UR4+0x1000] ;  /* 0x0010000403067984 */ /* 0x001e220008000800 */
[----:B---3--:R-:W-:Y:S01]  /*0820*/  ISETP.GE.U32.AND P6, PT, R4, R7, PT ;  /* 0x000000070400720c */ /* 0x008fe20003fc6070 */
[----:B0-----:R-:W-:-:S12]  /*0830*/  FADD R8, R5, R6 ;  /* 0x0000000605087221 */ /* 0x001fd80000000000 */
[----:B------:R-:W0:Y:S01]  /*0840*/  @!P6 LDC.64 R6, c[0x0][0x390] ;  /* 0x0000e400ff06eb82 */ /* 0x000e220000000a00 */
[----:B------:R-:W-:Y:S04]  /*0850*/  STS [R3+UR4+0x1000], R8 ;  /* 0x0010000803007988 */ /* 0x000fe80008000804 */
[----:B------:R-:W3:Y:S04]  /*0860*/  @!P6 LDS R11, [UR4+0x13fc] ;  /* 0x0013fc04ff0be984 */ /* 0x000ee80008000800 */
[----:B------:R-:W-:Y:S01]  /*0870*/  STS [UR4+0x13fc], RZ ;  /* 0x0013fcffff007988 */ /* 0x000fe20008000804 */
[----:B0-----:R-:W-:-:S05]  /*0880*/  @!P6 IMAD.WIDE.U32 R4, R4, 0x4, R6 ;  /* 0x000000040404e825 */ /* 0x001fca00078e0006 */
[----:B---3--:R3:W-:Y:S02]  /*0890*/  @!P6 STG.E desc[UR6][R4.64], R11 ;  /* 0x0000000b0400e986 */ /* 0x0087e4000c101906 */
.L_x_22:
[----:B------:R-:W-:Y:S05]  /*08a0*/  BSYNC.RECONVERGENT B0 ;  /* 0x0000000000007941 */ /* 0x000fea0003800200 */
.L_x_21:
[----:B------:R-:W-:Y:S08]  /*08b0*/  BAR.SYNC.DEFER_BLOCKING 0x0 ;  /* 0x0000000000007b1d */ /* 0x000ff00000010000 */
[----:B------:R-:W-:Y:S01]  /*08c0*/  BAR.SYNC.DEFER_BLOCKING 0x0 ;  /* 0x0000000000007b1d */ /* 0x000fe20000010000 */
[----:B------:R-:W-:-:S13]  /*08d0*/  ISETP.NE.AND P6, PT, R10, 0xff, PT ;  /* 0x000000ff0a00780c */ /* 0x000fda0003fc5270 */
[----:B---3--:R-:W-:Y:S04]  /*08e0*/  @!P6 LDS R4, [UR4+0x11fc] ;  /* 0x0011fc04ff04e984 */ /* 0x008fe80008000800 */
[----:B------:R-:W3:Y:S02]  /*08f0*/  @!P6 LDS R5, [R3+UR4+0x1000] ;  /* 0x001000040305e984 */ /* 0x000ee40008000800 */
[----:B---3--:R-:W-:Y:S02]  /*0900*/  @!P6 FADD R4, R4, R5 ;  /* 0x000000050404e221 */ /* 0x008fe40000000000 */
[----:B------:R-:W-:Y:S04]  /*0910*/  @!P6 STS [UR4+0x11fc], R5 ;  /* 0x0011fc05ff00e988 */ /* 0x000fe80008000804 */
[----:B------:R-:W-:Y:S01]  /*0920*/  @!P6 STS [R3+UR4+0x1000], R4 ;  /* 0x001000040300e988 */ /* 0x000fe20008000804 */
[----:B------:R-:W-:Y:S01]  /*0930*/  BAR.SYNC.DEFER_BLOCKING 0x0 ;  /* 0x0000000000007b1d */ /* 0x000fe20000010000 */
[----:B------:R-:W-:-:S05]  /*0940*/  ISETP.NE.AND P6, PT, R9, RZ, PT ;  /* 0x000000ff0900720c */ /* 0x000fca0003fc5270 */
[----:B0-----:R-:W-:Y:S04]  /*0950*/  @P5 LDS R6, [R3+UR4+0xf00] ;  /* 0x000f000403065984 */ /* 0x001fe80008000800 */
[----:B------:R-:W0:Y:S02]  /*0960*/  @P5 LDS R7, [R3+UR4+0x1000] ;  /* 0x0010000403075984 */ /* 0x000e240008000800 */
[----:B0-----:R-:W-:Y:S02]  /*0970*/  @P5 FADD R6, R6, R7 ;  /* 0x0000000706065221 */ /* 0x001fe40000000000 */
[----:B------:R-:W-:Y:S04]  /*0980*/  @P5 STS [R3+UR4+0xf00], R7 ;  /* 0x000f000703005988 */ /* 0x000fe80008000804 */
[----:B------:R-:W-:Y:S01]  /*0990*/  @P5 STS [R3+UR4+0x1000], R6 ;  /* 0x0010000603005988 */ /* 0x000fe20008000804 */
[----:B------:R-:W-:Y:S06]  /*09a0*/  BAR.SYNC.DEFER_BLOCKING 0x0 ;  /* 0x0000000000007b1d */ /* 0x000fec0000010000 */
[----:B------:R-:W-:Y:S04]  /*09b0*/  @!P4 LDS R8, [R3+UR4+0xf80] ;  /* 0x000f80040308c984 */ /* 0x000fe80008000800 */
[----:B------:R-:W0:Y:S02]  /*09c0*/  @!P4 LDS R9, [R3+UR4+0x1000] ;  /* 0x001000040309c984 */ /* 0x000e240008000800 */
[----:B0-----:R-:W-:-:S02]  /*09d0*/  @!P4 FADD R8, R8, R9 ;  /* 0x000000090808c221 */ /* 0x001fc40000000000 */
[----:B------:R-:W-:Y:S04]  /*09e0*/  @!P4 STS [R3+UR4+0xf80], R9 ;  /* 0x000f80090300c988 */ /* 0x000fe80008000804 */
[----:B------:R-:W-:Y:S01]  /*09f0*/  @!P4 STS [R3+UR4+0x1000], R8 ;  /* 0x001000080300c988 */ /* 0x000fe20008000804 */
[----:B------:R-:W-:Y:S06]  /*0a00*/  BAR.SYNC.DEFER_BLOCKING 0x0 ;  /* 0x0000000000007b1d */ /* 0x000fec0000010000 */
[----:B------:R-:W-:Y:S04]  /*0a10*/  @P3 LDS R4, [R3+UR4+0xfc0] ;  /* 0x000fc00403043984 */ /* 0x000fe80008000800 */
[----:B------:R-:W0:Y:S02]  /*0a20*/  @P3 LDS R5, [R3+UR4+0x1000] ;  /* 0x0010000403053984 */ /* 0x000e240008000800 */
[----:B0-----:R-:W-:-:S02]  /*0a30*/  @P3 FADD R4, R4, R5 ;  /* 0x0000000504043221 */ /* 0x001fc40000000000 */
[----:B------:R-:W-:Y:S04]  /*0a40*/  @P3 STS [R3+UR4+0xfc0], R5 ;  /* 0x000fc00503003988 */ /* 0x000fe80008000804 */
[----:B------:R-:W-:Y:S01]  /*0a50*/  @P3 STS [R3+UR4+0x1000], R4 ;  /* 0x0010000403003988 */ /* 0x000fe20008000804 */
        /* <DEDUP_REMOVED lines=11> */
[----:B------:R0:W-:Y:S01]  /*0b10*/  @P1 STS [R3+UR4+0x1000], R8 ;  /* 0x0010000803001988 */ /* 0x0001e20008000804 */
[----:B------:R-:W-:Y:S01]  /*0b20*/  BAR.SYNC.DEFER_BLOCKING 0x0 ;  /* 0x0000000000007b1d */ /* 0x000fe20000010000 */
[----:B0-----:R-:W-:-:S05]  /*0b30*/  IMAD.MOV.U32 R8, RZ, RZ, RZ ;  /* 0x000000ffff087224 */ /* 0x001fca00078e00ff */
[----:B------:R-:W-:Y:S04]  /*0b40*/  @P6 LDS R4, [R3+UR4+0xff8] ;  /* 0x000ff80403046984 */ /* 0x000fe80008000800 */
[----:B------:R-:W0:Y:S02]  /*0b50*/  @P6 LDS R5, [R3+UR4+0x1000] ;  /* 0x0010000403056984 */ /* 0x000e240008000800 */
[----:B0-----:R-:W-:Y:S02]  /*0b60*/  @P6 FADD R4, R4, R5 ;  /* 0x0000000504046221 */ /* 0x001fe40000000000 */
[----:B------:R-:W-:Y:S04]  /*0b70*/  @P6 STS [R3+UR4+0xff8], R5 ;  /* 0x000ff80503006988 */ /* 0x000fe80008000804 */
[----:B------:R-:W-:Y:S01]  /*0b80*/  @P6 STS [R3+UR4+0x1000], R4 ;  /* 0x0010000403006988 */ /* 0x000fe20008000804 */
[----:B------:R-:W-:Y:S01]  /*0b90*/  BAR.SYNC.DEFER_BLOCKING 0x0 ;  /* 0x0000000000007b1d */ /* 0x000fe20000010000 */
[----:B------:R-:W-:-:S05]  /*0ba0*/  ISETP.GT.U32.AND P6, PT, R10, 0xff, PT ;  /* 0x000000ff0a00780c */ /* 0x000fca0003fc4070 */
[----:B------:R-:W-:Y:S04]  /*0bb0*/  @!P0 LDS R6, [R3+UR4+0xffc] ;  /* 0x000ffc0403068984 */ /* 0x000fe80008000800 */
[----:B------:R-:W0:Y:S02]  /*0bc0*/  @!P0 LDS R7, [R3+UR4+0x1000] ;  /* 0x0010000403078984 */ /* 0x000e240008000800 */
[----:B0-----:R-:W-:Y:S02]  /*0bd0*/  @!P0 FADD R6, R6, R7 ;  /* 0x0000000706068221 */ /* 0x001fe40000000000 */
[----:B------:R0:W-:Y:S04]  /*0be0*/  @!P0 STS [R3+UR4+0xffc], R7 ;  /* 0x000ffc0703008988 */ /* 0x0001e80008000804 */
[----:B------:R0:W-:Y:S01]  /*0bf0*/  @!P0 STS [R3+UR4+0x1000], R6 ;  /* 0x0010000603008988 */ /* 0x0001e20008000804 */
[----:B------:R-:W-:Y:S06]  /*0c00*/  BAR.SYNC.DEFER_BLOCKING 0x0 ;  /* 0x0000000000007b1d */ /* 0x000fec0000010000 */
[----:B------:R0:W3:Y:S01]  /*0c10*/  @!P6 LDS R8, [R3+UR4+0x1000] ;  /* 0x001000040308e984 */ /* 0x0000e20008000800 */
[----:B------:R-:W-:Y:S05]  /*0c20*/  @P6 EXIT ;  /* 0x000000000000694d */ /* 0x000fea0003800000 */
[----:B------:R-:W5:Y:S01]  /*0c30*/  LDCU UR4, c[0x0][0x398] ;  /* 0x00007300ff0477ac */ /* 0x000f620008000800 */
[----:B------:R-:W-:-:S04]  /*0c40*/  IMAD.IADD R11, R2, 0x1, R3 ;  /* 0x00000001020b7824 */ /* 0x000fc800078e0203 */
[C---:B------:R-:W-:Y:S02]  /*0c50*/  VIADD R2, R11.reuse, 0x1 ;  /* 0x000000010b027836 */ /* 0x040fe40000000000 */
[C---:B0-----:R-:W-:Y:S02]  /*0c60*/  VIADD R3, R11.reuse, 0x2 ;  /* 0x000000020b037836 */ /* 0x041fe40000000000 */
[C---:B------:R-:W-:Y:S01]  /*0c70*/  VIADD R4, R11.reuse, 0x3 ;  /* 0x000000030b047836 */ /* 0x040fe20000000000 */
[----:B-----5:R-:W-:Y:S02]  /*0c80*/  ISETP.GE.U32.AND P3, PT, R11, UR4, PT ;  /* 0x000000040b007c0c */ /* 0x020fe4000bf66070 */
[----:B------:R-:W-:Y:S02]  /*0c90*/  ISETP.GE.U32.AND P0, PT, R2, UR4, PT ;  /* 0x0000000402007c0c */ /* 0x000fe4000bf06070 */
[----:B------:R-:W-:Y:S02]  /*0ca0*/  ISETP.GE.U32.AND P1, PT, R3, UR4, PT ;  /* 0x0000000403007c0c */ /* 0x000fe4000bf26070 */
[----:B------:R-:W0:Y:S01]  /*0cb0*/  LDC.64 R2, c[0x0][0x388] ;  /* 0x0000e200ff027b82 */ /* 0x000e220000000a00 */
[----:B------:R-:W-:-:S06]  /*0cc0*/  ISETP.GE.U32.AND P2, PT, R4, UR4, PT ;  /* 0x0000000404007c0c */ /* 0x000fcc000bf46070 */
[----:B------:R-:W3:Y:S04]  /*0cd0*/  @!P3 LDS R5, [R0] ;  /* 0x000000000005b984 */ /* 0x000ee80000000800 */
[----:B------:R-:W5:Y:S04]  /*0ce0*/  @!P0 LDS R7, [R0+0x4] ;  /* 0x0000040000078984 */ /* 0x000f680000000800 */
[----:B------:R-:W1:Y:S01]  /*0cf0*/  @!P1 LDS R9, [R0+0x8] ;  /* 0x0000080000099984 */ /* 0x000e620000000800 */
[----:B0-----:R-:W-:-:S04]  /*0d00*/  IMAD.WIDE.U32 R2, R11, 0x4, R2 ;  /* 0x000000040b027825 */ /* 0x001fc800078e0002 */
[----:B---3--:R-:W-:Y:S01]  /*0d10*/  @!P3 FADD R5, R5, R8 ;  /* 0x000000080505b221 */ /* 0x008fe20000000000 */
[----:B-----5:R-:W-:-:S04]  /*0d20*/  @!P0 FADD R7, R8, R7 ;  /* 0x0000000708078221 */ /* 0x020fc80000000000 */
[----:B------:R0:W-:Y:S01]  /*0d30*/  @!P3 STG.E desc[UR6][R2.64], R5 ;  /* 0x000000050200b986 */ /* 0x0001e2000c101906 */
[----:B-1----:R-:W-:-:S03]  /*0d40*/  @!P1 FADD R9, R8, R9 ;  /* 0x0000000908099221 */ /* 0x002fc60000000000 */
[----:B------:R0:W-:Y:S04]  /*0d50*/  @!P0 STG.E desc[UR6][R2.64+0x4], R7 ;  /* 0x0000040702008986 */ /* 0x0001e8000c101906 */
[----:B------:R0:W-:Y:S01]  /*0d60*/  @!P1 STG.E desc[UR6][R2.64+0x8], R9 ;  /* 0x0000080902009986 */ /* 0x0001e2000c101906 */
[----:B------:R-:W-:Y:S05]  /*0d70*/  @P2 EXIT ;  /* 0x000000000000294d */ /* 0x000fea0003800000 */
[----:B0-----:R-:W0:Y:S02]  /*0d80*/  LDS R5, [R0+0xc] ;  /* 0x00000c0000057984 */ /* 0x001e240000000800 */
[----:B0-----:R-:W-:-:S05]  /*0d90*/  FADD R5, R8, R5 ;  /* 0x0000000508057221 */ /* 0x001fca0000000000 */
[----:B------:R-:W-:Y:S01]  /*0da0*/  STG.E desc[UR6][R2.64+0xc], R5 ;  /* 0x00000c0502007986 */ /* 0x000fe2000c101906 */
[----:B------:R-:W-:Y:S05]  /*0db0*/  EXIT ;  /* 0x000000000000794d */ /* 0x000fea0003800000 */
.L_x_23:
        /* <DEDUP_REMOVED lines=12> */
.L_x_26:


//--------------------- .nv.shared._Z17add_prefix_kernelPfS_j --------------------------
	.section	.nv.shared._Z17add_prefix_kernelPfS_j,"aw",@nobits
	.sectionflags	@""
	.align	16
	.zero		1024


//--------------------- .nv.shared.reserved.0     --------------------------
	.section	.nv.shared.reserved.0,"aw",@nobits
	.weak		__nv_reservedSMEM_offset_0_alias
	.size		__nv_reservedSMEM_offset_0_alias, 0, 64
	.other		__nv_reservedSMEM_offset_0_alias,@"STO_CUDA_RESERVED_SHARED STV_DEFAULT"
__nv_reservedSMEM_offset_0_alias:
	.zero		0
	.zero		64


//--------------------- .nv.shared._Z24scan_s_brent_kung_kernelPfj --------------------------
	.section	.nv.shared._Z24scan_s_brent_kung_kernelPfj,"aw",@nobits
	.sectionflags	@""
	.align	16
	.zero		1024


//--------------------- .nv.shared._Z28local_scan_brent_kung_kernelPfS_S_j --------------------------
	.section	.nv.shared._Z28local_scan_brent_kung_kernelPfS_S_j,"aw",@nobits
	.sectionflags	@""
	.align	16
	.zero		1024


//--------------------- .nv.constant0._Z17add_prefix_kernelPfS_j --------------------------
	.section	.nv.constant0._Z17add_prefix_kernelPfS_j,"a",@progbits
	.sectionflags	@""
	.align	4
.nv.constant0._Z17add_prefix_kernelPfS_j:
	.zero		916


//--------------------- .nv.constant0._Z24scan_s_brent_kung_kernelPfj --------------------------
	.section	.nv.constant0._Z24scan_s_brent_kung_kernelPfj,"a",@progbits
	.sectionflags	@""
	.align	4
.nv.constant0._Z24scan_s_brent_kung_kernelPfj:
	.zero		908


//--------------------- .nv.constant0._Z28local_scan_brent_kung_kernelPfS_S_j --------------------------
	.section	.nv.constant0._Z28local_scan_brent_kung_kernelPfS_S_j,"a",@progbits
	.sectionflags	@""
	.align	4
.nv.constant0._Z28local_scan_brent_kung_kernelPfS_S_j:
	.zero		924


//--------------------- SYMBOLS --------------------------

	.type		.nv.reservedSmem.offset0,@object
	.size		.nv.reservedSmem.offset0,0x4
	.type		.nv.reservedSmem.cap,@object
	.size		.nv.reservedSmem.cap,0x4
